//
// Generated by NVIDIA NVVM Compiler
//
// Compiler Build ID: CL-36424714
// Cuda compilation tools, release 13.0, V13.0.88
// Based on NVVM 20.0.0
//

.version 9.0
.target sm_100
.address_size 64

	// .globl	_Z6rowsumPiS_i
.extern .shared .align 16 .b8 sharedData[];
.extern .shared .align 16 .b8 sharedIndices[];

.visible .entry _Z6rowsumPiS_i(
	.param .u64 .ptr .align 1 _Z6rowsumPiS_i_param_0,
	.param .u64 .ptr .align 1 _Z6rowsumPiS_i_param_1,
	.param .u32 _Z6rowsumPiS_i_param_2
)
{
	.reg .pred 	%p<11>;
	.reg .b32 	%r<99>;
	.reg .b64 	%rd<33>;

	ld.param.u64 	%rd13, [_Z6rowsumPiS_i_param_0];
	ld.param.u64 	%rd12, [_Z6rowsumPiS_i_param_1];
	ld.param.u32 	%r16, [_Z6rowsumPiS_i_param_2];
	cvta.to.global.u64 	%rd1, %rd13;
	mov.u32 	%r17, %ctaid.x;
	mov.u32 	%r18, %nctaid.x;
	mov.u32 	%r19, %ctaid.y;
	mov.u32 	%r20, %nctaid.y;
	mov.u32 	%r21, %ctaid.z;
	mad.lo.s32 	%r22, %r21, %r20, %r19;
	mad.lo.s32 	%r23, %r22, %r18, %r17;
	mov.u32 	%r24, %tid.x;
	mov.u32 	%r25, %ntid.x;
	mov.u32 	%r26, %tid.y;
	mad.lo.s32 	%r27, %r25, %r26, %r24;
	mov.u32 	%r28, %ntid.y;
	mul.lo.s32 	%r29, %r28, %r25;
	mov.u32 	%r30, %tid.z;
	mad.lo.s32 	%r31, %r29, %r30, %r27;
	cvt.u64.u32 	%rd14, %r31;
	mov.u32 	%r32, %ntid.z;
	mul.lo.s32 	%r33, %r29, %r32;
	mul.wide.u32 	%rd15, %r23, %r33;
	add.s64 	%rd2, %rd15, %rd14;
	cvt.s64.s32 	%rd3, %r16;
	setp.ge.s64 	%p1, %rd2, %rd3;
	@%p1 bra 	$L__BB0_14;
	cvta.to.global.u64 	%rd16, %rd12;
	shl.b64 	%rd17, %rd2, 2;
	add.s64 	%rd4, %rd16, %rd17;
	mov.b32 	%r34, 0;
	st.global.u32 	[%rd4], %r34;
	setp.lt.s32 	%p2, %r16, 1;
	@%p2 bra 	$L__BB0_14;
	mul.lo.s64 	%rd5, %rd2, %rd3;
	and.b32  	%r1, %r16, 15;
	setp.lt.u32 	%p3, %r16, 16;
	mov.b32 	%r96, 0;
	@%p3 bra 	$L__BB0_5;
	and.b32  	%r96, %r16, 2147483632;
	neg.s32 	%r94, %r96;
	shl.b64 	%rd18, %rd5, 2;
	add.s64 	%rd19, %rd18, %rd1;
	add.s64 	%rd31, %rd19, 32;
$L__BB0_4:
	.pragma "nounroll";
	ld.global.u32 	%r36, [%rd31+-32];
	atom.global.add.u32 	%r37, [%rd4], %r36;
	ld.global.u32 	%r38, [%rd31+-28];
	atom.global.add.u32 	%r39, [%rd4], %r38;
	ld.global.u32 	%r40, [%rd31+-24];
	atom.global.add.u32 	%r41, [%rd4], %r40;
	ld.global.u32 	%r42, [%rd31+-20];
	atom.global.add.u32 	%r43, [%rd4], %r42;
	ld.global.u32 	%r44, [%rd31+-16];
	atom.global.add.u32 	%r45, [%rd4], %r44;
	ld.global.u32 	%r46, [%rd31+-12];
	atom.global.add.u32 	%r47, [%rd4], %r46;
	ld.global.u32 	%r48, [%rd31+-8];
	atom.global.add.u32 	%r49, [%rd4], %r48;
	ld.global.u32 	%r50, [%rd31+-4];
	atom.global.add.u32 	%r51, [%rd4], %r50;
	ld.global.u32 	%r52, [%rd31];
	atom.global.add.u32 	%r53, [%rd4], %r52;
	ld.global.u32 	%r54, [%rd31+4];
	atom.global.add.u32 	%r55, [%rd4], %r54;
	ld.global.u32 	%r56, [%rd31+8];
	atom.global.add.u32 	%r57, [%rd4], %r56;
	ld.global.u32 	%r58, [%rd31+12];
	atom.global.add.u32 	%r59, [%rd4], %r58;
	ld.global.u32 	%r60, [%rd31+16];
	atom.global.add.u32 	%r61, [%rd4], %r60;
	ld.global.u32 	%r62, [%rd31+20];
	atom.global.add.u32 	%r63, [%rd4], %r62;
	ld.global.u32 	%r64, [%rd31+24];
	atom.global.add.u32 	%r65, [%rd4], %r64;
	ld.global.u32 	%r66, [%rd31+28];
	atom.global.add.u32 	%r67, [%rd4], %r66;
	add.s32 	%r94, %r94, 16;
	add.s64 	%rd31, %rd31, 64;
	setp.ne.s32 	%p4, %r94, 0;
	@%p4 bra 	$L__BB0_4;
$L__BB0_5:
	setp.eq.s32 	%p5, %r1, 0;
	@%p5 bra 	$L__BB0_14;
	and.b32  	%r7, %r16, 7;
	setp.lt.u32 	%p6, %r1, 8;
	@%p6 bra 	$L__BB0_8;
	cvt.u64.u32 	%rd20, %r96;
	add.s64 	%rd21, %rd5, %rd20;
	shl.b64 	%rd22, %rd21, 2;
	add.s64 	%rd23, %rd1, %rd22;
	ld.global.u32 	%r68, [%rd23];
	atom.global.add.u32 	%r69, [%rd4], %r68;
	ld.global.u32 	%r70, [%rd23+4];
	atom.global.add.u32 	%r71, [%rd4], %r70;
	ld.global.u32 	%r72, [%rd23+8];
	atom.global.add.u32 	%r73, [%rd4], %r72;
	ld.global.u32 	%r74, [%rd23+12];
	atom.global.add.u32 	%r75, [%rd4], %r74;
	ld.global.u32 	%r76, [%rd23+16];
	atom.global.add.u32 	%r77, [%rd4], %r76;
	ld.global.u32 	%r78, [%rd23+20];
	atom.global.add.u32 	%r79, [%rd4], %r78;
	ld.global.u32 	%r80, [%rd23+24];
	atom.global.add.u32 	%r81, [%rd4], %r80;
	ld.global.u32 	%r82, [%rd23+28];
	atom.global.add.u32 	%r83, [%rd4], %r82;
	add.s32 	%r96, %r96, 8;
$L__BB0_8:
	setp.eq.s32 	%p7, %r7, 0;
	@%p7 bra 	$L__BB0_14;
	and.b32  	%r10, %r16, 3;
	setp.lt.u32 	%p8, %r7, 4;
	@%p8 bra 	$L__BB0_11;
	cvt.u64.u32 	%rd24, %r96;
	add.s64 	%rd25, %rd5, %rd24;
	shl.b64 	%rd26, %rd25, 2;
	add.s64 	%rd27, %rd1, %rd26;
	ld.global.u32 	%r84, [%rd27];
	atom.global.add.u32 	%r85, [%rd4], %r84;
	ld.global.u32 	%r86, [%rd27+4];
	atom.global.add.u32 	%r87, [%rd4], %r86;
	ld.global.u32 	%r88, [%rd27+8];
	atom.global.add.u32 	%r89, [%rd4], %r88;
	ld.global.u32 	%r90, [%rd27+12];
	atom.global.add.u32 	%r91, [%rd4], %r90;
	add.s32 	%r96, %r96, 4;
$L__BB0_11:
	setp.eq.s32 	%p9, %r10, 0;
	@%p9 bra 	$L__BB0_14;
	cvt.u64.u32 	%rd28, %r96;
	add.s64 	%rd29, %rd5, %rd28;
	shl.b64 	%rd30, %rd29, 2;
	add.s64 	%rd32, %rd1, %rd30;
	neg.s32 	%r98, %r10;
$L__BB0_13:
	.pragma "nounroll";
	ld.global.u32 	%r92, [%rd32];
	atom.global.add.u32 	%r93, [%rd4], %r92;
	add.s64 	%rd32, %rd32, 4;
	add.s32 	%r98, %r98, 1;
	setp.ne.s32 	%p10, %r98, 0;
	@%p10 bra 	$L__BB0_13;
$L__BB0_14:
	ret;

}
	// .globl	_Z21neighborJoiningMatrixPiS_S_i
.visible .entry _Z21neighborJoiningMatrixPiS_S_i(
	.param .u64 .ptr .align 1 _Z21neighborJoiningMatrixPiS_S_i_param_0,
	.param .u64 .ptr .align 1 _Z21neighborJoiningMatrixPiS_S_i_param_1,
	.param .u64 .ptr .align 1 _Z21neighborJoiningMatrixPiS_S_i_param_2,
	.param .u32 _Z21neighborJoiningMatrixPiS_S_i_param_3
)
{
	.reg .pred 	%p<4>;
	.reg .b32 	%r<35>;
	.reg .b64 	%rd<33>;

	ld.param.u64 	%rd10, [_Z21neighborJoiningMatrixPiS_S_i_param_0];
	ld.param.u64 	%rd11, [_Z21neighborJoiningMatrixPiS_S_i_param_1];
	ld.param.u64 	%rd12, [_Z21neighborJoiningMatrixPiS_S_i_param_2];
	ld.param.u32 	%r1, [_Z21neighborJoiningMatrixPiS_S_i_param_3];
	cvta.to.global.u64 	%rd1, %rd12;
	mov.u32 	%r2, %ctaid.x;
	mov.u32 	%r3, %nctaid.x;
	mov.u32 	%r4, %ctaid.y;
	mov.u32 	%r5, %nctaid.y;
	mov.u32 	%r6, %ctaid.z;
	mad.lo.s32 	%r7, %r6, %r5, %r4;
	mad.lo.s32 	%r8, %r7, %r3, %r2;
	mov.u32 	%r9, %tid.x;
	mov.u32 	%r10, %ntid.x;
	mov.u32 	%r11, %tid.y;
	mad.lo.s32 	%r12, %r10, %r11, %r9;
	mov.u32 	%r13, %ntid.y;
	mul.lo.s32 	%r14, %r13, %r10;
	mov.u32 	%r15, %tid.z;
	mad.lo.s32 	%r16, %r14, %r15, %r12;
	cvt.u64.u32 	%rd13, %r16;
	mov.u32 	%r17, %ntid.z;
	mul.lo.s32 	%r18, %r14, %r17;
	mul.wide.u32 	%rd14, %r8, %r18;
	add.s64 	%rd2, %rd14, %rd13;
	mul.lo.s32 	%r19, %r1, %r1;
	cvt.u64.u32 	%rd15, %r19;
	setp.ge.u64 	%p1, %rd2, %rd15;
	@%p1 bra 	$L__BB1_7;
	cvt.s64.s32 	%rd3, %r1;
	or.b64  	%rd16, %rd2, %rd3;
	and.b64  	%rd17, %rd16, -4294967296;
	setp.ne.s64 	%p2, %rd17, 0;
	@%p2 bra 	$L__BB1_3;
	cvt.u32.u64 	%r20, %rd3;
	cvt.u32.u64 	%r21, %rd2;
	div.u32 	%r22, %r21, %r20;
	mul.lo.s32 	%r23, %r22, %r20;
	sub.s32 	%r24, %r21, %r23;
	cvt.u64.u32 	%rd31, %r22;
	cvt.u64.u32 	%rd32, %r24;
	bra.uni 	$L__BB1_4;
$L__BB1_3:
	div.s64 	%rd31, %rd2, %rd3;
	mul.lo.s64 	%rd18, %rd31, %rd3;
	sub.s64 	%rd32, %rd2, %rd18;
$L__BB1_4:
	cvt.u32.u64 	%r25, %rd31;
	cvt.u32.u64 	%r26, %rd32;
	setp.ne.s32 	%p3, %r25, %r26;
	@%p3 bra 	$L__BB1_6;
	shl.b64 	%rd29, %rd2, 2;
	add.s64 	%rd30, %rd1, %rd29;
	mov.b32 	%r34, 0;
	st.global.u32 	[%rd30], %r34;
	bra.uni 	$L__BB1_7;
$L__BB1_6:
	cvta.to.global.u64 	%rd19, %rd11;
	add.s32 	%r27, %r1, -2;
	cvta.to.global.u64 	%rd20, %rd10;
	shl.b64 	%rd21, %rd2, 2;
	add.s64 	%rd22, %rd20, %rd21;
	ld.global.u32 	%r28, [%rd22];
	mul.lo.s32 	%r29, %r28, %r27;
	shl.b64 	%rd23, %rd31, 32;
	shr.s64 	%rd24, %rd23, 30;
	add.s64 	%rd25, %rd19, %rd24;
	ld.global.u32 	%r30, [%rd25];
	shl.b64 	%rd26, %rd32, 2;
	add.s64 	%rd27, %rd19, %rd26;
	ld.global.u32 	%r31, [%rd27];
	add.s32 	%r32, %r30, %r31;
	sub.s32 	%r33, %r29, %r32;
	add.s64 	%rd28, %rd1, %rd21;
	st.global.u32 	[%rd28], %r33;
$L__BB1_7:
	ret;

}
	// .globl	_Z14findMinIndicesPiS_S_S_S_S_i
.visible .entry _Z14findMinIndicesPiS_S_S_S_S_i(
	.param .u64 .ptr .align 1 _Z14findMinIndicesPiS_S_S_S_S_i_param_0,
	.param .u64 .ptr .align 1 _Z14findMinIndicesPiS_S_S_S_S_i_param_1,
	.param .u64 .ptr .align 1 _Z14findMinIndicesPiS_S_S_S_S_i_param_2,
	.param .u64 .ptr .align 1 _Z14findMinIndicesPiS_S_S_S_S_i_param_3,
	.param .u64 .ptr .align 1 _Z14findMinIndicesPiS_S_S_S_S_i_param_4,
	.param .u64 .ptr .align 1 _Z14findMinIndicesPiS_S_S_S_S_i_param_5,
	.param .u32 _Z14findMinIndicesPiS_S_S_S_S_i_param_6
)
{
	.reg .pred 	%p<10>;
	.reg .b32 	%r<54>;
	.reg .b64 	%rd<34>;

	ld.param.u64 	%rd9, [_Z14findMinIndicesPiS_S_S_S_S_i_param_0];
	ld.param.u64 	%rd10, [_Z14findMinIndicesPiS_S_S_S_S_i_param_1];
	ld.param.u64 	%rd11, [_Z14findMinIndicesPiS_S_S_S_S_i_param_2];
	ld.param.u64 	%rd12, [_Z14findMinIndicesPiS_S_S_S_S_i_param_3];
	ld.param.u64 	%rd13, [_Z14findMinIndicesPiS_S_S_S_S_i_param_4];
	ld.param.u64 	%rd14, [_Z14findMinIndicesPiS_S_S_S_S_i_param_5];
	ld.param.u32 	%r9, [_Z14findMinIndicesPiS_S_S_S_S_i_param_6];
	mov.u32 	%r10, %ctaid.x;
	mov.u32 	%r11, %nctaid.x;
	mov.u32 	%r12, %ctaid.y;
	mov.u32 	%r13, %nctaid.y;
	mov.u32 	%r14, %ctaid.z;
	mad.lo.s32 	%r15, %r14, %r13, %r12;
	mad.lo.s32 	%r16, %r15, %r11, %r10;
	mov.u32 	%r17, %tid.x;
	mov.u32 	%r53, %ntid.x;
	mov.u32 	%r18, %tid.y;
	mad.lo.s32 	%r19, %r53, %r18, %r17;
	mov.u32 	%r20, %ntid.y;
	mul.lo.s32 	%r21, %r20, %r53;
	mov.u32 	%r22, %tid.z;
	mad.lo.s32 	%r2, %r21, %r22, %r19;
	cvt.u64.u32 	%rd15, %r2;
	mov.u32 	%r23, %ntid.z;
	mul.lo.s32 	%r24, %r21, %r23;
	mul.wide.u32 	%rd16, %r16, %r24;
	add.s64 	%rd1, %rd16, %rd15;
	cvt.s64.s32 	%rd2, %r9;
	or.b64  	%rd17, %rd1, %rd2;
	and.b64  	%rd18, %rd17, -4294967296;
	setp.ne.s64 	%p1, %rd18, 0;
	@%p1 bra 	$L__BB2_2;
	cvt.u32.u64 	%r25, %rd2;
	cvt.u32.u64 	%r26, %rd1;
	div.u32 	%r27, %r26, %r25;
	mul.lo.s32 	%r28, %r27, %r25;
	sub.s32 	%r29, %r26, %r28;
	cvt.u64.u32 	%rd32, %r27;
	cvt.u64.u32 	%rd33, %r29;
	bra.uni 	$L__BB2_3;
$L__BB2_2:
	div.s64 	%rd32, %rd1, %rd2;
	mul.lo.s64 	%rd19, %rd32, %rd2;
	sub.s64 	%rd33, %rd1, %rd19;
$L__BB2_3:
	cvt.u32.u64 	%r30, %rd32;
	cvt.u32.u64 	%r31, %rd33;
	max.s32 	%r32, %r30, %r31;
	setp.ge.s32 	%p2, %r32, %r9;
	setp.eq.s32 	%p3, %r30, %r31;
	shl.b32 	%r33, %r2, 2;
	mov.u32 	%r34, sharedData;
	add.s32 	%r3, %r34, %r33;
	mov.u32 	%r35, sharedIndices;
	add.s32 	%r4, %r35, %r33;
	or.pred  	%p4, %p3, %p2;
	@%p4 bra 	$L__BB2_5;
	cvta.to.global.u64 	%rd20, %rd9;
	shl.b64 	%rd21, %rd1, 2;
	add.s64 	%rd22, %rd20, %rd21;
	ld.global.u32 	%r37, [%rd22];
	st.shared.u32 	[%r3], %r37;
	st.shared.u32 	[%r4], %rd1;
	bra.uni 	$L__BB2_6;
$L__BB2_5:
	mov.b32 	%r36, 2147483647;
	st.shared.u32 	[%r3], %r36;
$L__BB2_6:
	bar.sync 	0;
	setp.lt.u32 	%p5, %r53, 2;
	@%p5 bra 	$L__BB2_11;
$L__BB2_7:
	mov.u32 	%r5, %r53;
	shr.u32 	%r53, %r5, 1;
	setp.ge.u32 	%p6, %r2, %r53;
	@%p6 bra 	$L__BB2_10;
	ld.shared.u32 	%r38, [%r3];
	shl.b32 	%r7, %r53, 2;
	add.s32 	%r39, %r3, %r7;
	ld.shared.u32 	%r8, [%r39];
	setp.le.s32 	%p7, %r38, %r8;
	@%p7 bra 	$L__BB2_10;
	st.shared.u32 	[%r3], %r8;
	add.s32 	%r40, %r4, %r7;
	ld.shared.u32 	%r41, [%r40];
	st.shared.u32 	[%r4], %r41;
$L__BB2_10:
	bar.sync 	0;
	setp.gt.u32 	%p8, %r5, 3;
	@%p8 bra 	$L__BB2_7;
$L__BB2_11:
	setp.ne.s32 	%p9, %r2, 0;
	@%p9 bra 	$L__BB2_13;
	cvta.to.global.u64 	%rd23, %rd10;
	cvta.to.global.u64 	%rd24, %rd12;
	ld.shared.u32 	%r42, [sharedData];
	cvta.to.global.u64 	%rd25, %rd11;
	st.global.u32 	[%rd25], %r42;
	ld.shared.u32 	%r43, [sharedIndices];
	div.s32 	%r44, %r43, %r9;
	st.global.u32 	[%rd24], %r44;
	mul.lo.s32 	%r45, %r44, %r9;
	sub.s32 	%r46, %r43, %r45;
	cvta.to.global.u64 	%rd26, %rd13;
	st.global.u32 	[%rd26], %r46;
	ld.global.u32 	%r47, [%rd24];
	mul.wide.s32 	%rd27, %r47, 4;
	add.s64 	%rd28, %rd23, %rd27;
	ld.global.u32 	%r48, [%rd28];
	mul.wide.s32 	%rd29, %r46, 4;
	add.s64 	%rd30, %rd23, %rd29;
	ld.global.u32 	%r49, [%rd30];
	sub.s32 	%r50, %r48, %r49;
	add.s32 	%r51, %r9, -2;
	div.s32 	%r52, %r50, %r51;
	cvta.to.global.u64 	%rd31, %rd14;
	st.global.u32 	[%rd31], %r52;
$L__BB2_13:
	bar.sync 	0;
	ret;

}


// ===== COMPILED SASS (sm_100) =====

	.target	sm_100

	.elftype	@"ET_EXEC"


//--------------------- .note.nv.tkinfo           --------------------------
	.section	.note.nv.tkinfo,"",@"SHT_NOTE"
	.sectionflags	@"SHF_NOTE_NV_TKINFO"
	.tkinfo
        /*0018*/ 	.word	0x00000002
        /*0030*/ 	.string	""
        /*0030*/ 	.string	"ptxas"
        /*0030*/ 	.string	"Cuda compilation tools, release 13.0, V13.0.88"
        /*0030*/ 	.string	"Build cuda_13.0.r13.0/compiler.36424714_0"
        /*0030*/ 	.string	"-arch sm_100 -m 64 "



//--------------------- .note.nv.cuinfo           --------------------------
	.section	.note.nv.cuinfo,"",@"SHT_NOTE"
	.sectionflags	@"SHF_NOTE_NV_CUINFO"
        /*0018*/ 	.short	0x0002
        /*001a*/ 	.short	0x0064
        /*001c*/ 	.short	0x0082
	.zero		2


//--------------------- .nv.info                  --------------------------
	.section	.nv.info,"",@"SHT_CUDA_INFO"
	.align	4


	//----- nvinfo : EIATTR_REGCOUNT
	.align		4
        /*0000*/ 	.byte	0x04, 0x2f
        /*0002*/ 	.short	(.L_1 - .L_0)
	.align		4
.L_0:
        /*0004*/ 	.word	index@(_Z6rowsumPiS_i)
        /*0008*/ 	.word	0x0000001a


	//----- nvinfo : EIATTR_FRAME_SIZE
	.align		4
.L_1:
        /*000c*/ 	.byte	0x04, 0x11
        /*000e*/ 	.short	(.L_3 - .L_2)
	.align		4
.L_2:
        /*0010*/ 	.word	index@(_Z6rowsumPiS_i)
        /*0014*/ 	.word	0x00000000


	//----- nvinfo : EIATTR_REGCOUNT
	.align		4
.L_3:
        /*0018*/ 	.byte	0x04, 0x2f
        /*001a*/ 	.short	(.L_5 - .L_4)
	.align		4
.L_4:
        /*001c*/ 	.word	index@(_Z21neighborJoiningMatrixPiS_S_i)
        /*0020*/ 	.word	0x00000016


	//----- nvinfo : EIATTR_FRAME_SIZE
	.align		4
.L_5:
        /*0024*/ 	.byte	0x04, 0x11
        /*0026*/ 	.short	(.L_7 - .L_6)
	.align		4
.L_6:
        /*0028*/ 	.word	index@($__internal_1_$__cuda_sm20_div_s64)
        /*002c*/ 	.word	0x00000000


	//----- nvinfo : EIATTR_FRAME_SIZE
	.align		4
.L_7:
        /*0030*/ 	.byte	0x04, 0x11
        /*0032*/ 	.short	(.L_9 - .L_8)
	.align		4
.L_8:
        /*0034*/ 	.word	index@(_Z21neighborJoiningMatrixPiS_S_i)
        /*0038*/ 	.word	0x00000000


	//----- nvinfo : EIATTR_REGCOUNT
	.align		4
.L_9:
        /*003c*/ 	.byte	0x04, 0x2f
        /*003e*/ 	.short	(.L_11 - .L_10)
	.align		4
.L_10:
        /*0040*/ 	.word	index@(_Z14findMinIndicesPiS_S_S_S_S_i)
        /*0044*/ 	.word	0x00000018


	//----- nvinfo : EIATTR_FRAME_SIZE
	.align		4
.L_11:
        /*0048*/ 	.byte	0x04, 0x11
        /*004a*/ 	.short	(.L_13 - .L_12)
	.align		4
.L_12:
        /*004c*/ 	.word	index@($__internal_0_$__cuda_sm20_div_s64)
        /*0050*/ 	.word	0x00000000


	//----- nvinfo : EIATTR_FRAME_SIZE
	.align		4
.L_13:
        /*0054*/ 	.byte	0x04, 0x11
        /*0056*/ 	.short	(.L_15 - .L_14)
	.align		4
.L_14:
        /*0058*/ 	.word	index@(_Z14findMinIndicesPiS_S_S_S_S_i)
        /*005c*/ 	.word	0x00000000


	//----- nvinfo : EIATTR_MIN_STACK_SIZE
	.align		4
.L_15:
        /*0060*/ 	.byte	0x04, 0x12
        /*0062*/ 	.short	(.L_17 - .L_16)
	.align		4
.L_16:
        /*0064*/ 	.word	index@(_Z14findMinIndicesPiS_S_S_S_S_i)
        /*0068*/ 	.word	0x00000000


	//----- nvinfo : EIATTR_MIN_STACK_SIZE
	.align		4
.L_17:
        /*006c*/ 	.byte	0x04, 0x12
        /*006e*/ 	.short	(.L_19 - .L_18)
	.align		4
.L_18:
        /*0070*/ 	.word	index@(_Z21neighborJoiningMatrixPiS_S_i)
        /*0074*/ 	.word	0x00000000


	//----- nvinfo : EIATTR_MIN_STACK_SIZE
	.align		4
.L_19:
        /*0078*/ 	.byte	0x04, 0x12
        /*007a*/ 	.short	(.L_21 - .L_20)
	.align		4
.L_20:
        /*007c*/ 	.word	index@(_Z6rowsumPiS_i)
        /*0080*/ 	.word	0x00000000
.L_21:


//--------------------- .nv.compat                --------------------------
	.section	.nv.compat,"",@"SHT_CUDA_COMPAT_INFO"
	.align	4
        /*0000*/ 	.byte	0x02, 0x09, 0x00, 0x00, 0x02, 0x02, 0x01, 0x00, 0x02, 0x05, 0x05, 0x00, 0x03, 0x07, 0x01, 0x01
        /*0010*/ 	.byte	0x02, 0x03, 0x00, 0x00, 0x02, 0x06, 0x01, 0x00, 0x04, 0x0b, 0x08, 0x00, 0x09, 0x00, 0x00, 0x00
        /*0020*/ 	.byte	0x00, 0x00, 0x00, 0x00


//--------------------- .nv.info._Z14findMinIndicesPiS_S_S_S_S_i --------------------------
	.section	.nv.info._Z14findMinIndicesPiS_S_S_S_S_i,"",@"SHT_CUDA_INFO"
	.sectionflags	@""
	.align	4


	//----- nvinfo : EIATTR_CUDA_API_VERSION
	.align		4
        /*0000*/ 	.byte	0x04, 0x37
        /*0002*/ 	.short	(.L_23 - .L_22)
.L_22:
        /*0004*/ 	.word	0x00000082


	//----- nvinfo : EIATTR_KPARAM_INFO
	.align		4
.L_23:
        /*0008*/ 	.byte	0x04, 0x17
        /*000a*/ 	.short	(.L_25 - .L_24)
.L_24:
        /*000c*/ 	.word	0x00000000
        /*0010*/ 	.short	0x0006
        /*0012*/ 	.short	0x0030
        /*0014*/ 	.byte	0x00, 0xf0, 0x11, 0x00


	//----- nvinfo : EIATTR_KPARAM_INFO
	.align		4
.L_25:
        /*0018*/ 	.byte	0x04, 0x17
        /*001a*/ 	.short	(.L_27 - .L_26)
.L_26:
        /*001c*/ 	.word	0x00000000
        /*0020*/ 	.short	0x0005
        /*0022*/ 	.short	0x0028
        /*0024*/ 	.byte	0x00, 0xf5, 0x21, 0x00


	//----- nvinfo : EIATTR_KPARAM_INFO
	.align		4
.L_27:
        /*0028*/ 	.byte	0x04, 0x17
        /*002a*/ 	.short	(.L_29 - .L_28)
.L_28:
        /*002c*/ 	.word	0x00000000
        /*0030*/ 	.short	0x0004
        /*0032*/ 	.short	0x0020
        /*0034*/ 	.byte	0x00, 0xf5, 0x21, 0x00


	//----- nvinfo : EIATTR_KPARAM_INFO
	.align		4
.L_29:
        /*0038*/ 	.byte	0x04, 0x17
        /*003a*/ 	.short	(.L_31 - .L_30)
.L_30:
        /*003c*/ 	.word	0x00000000
        /*0040*/ 	.short	0x0003
        /*0042*/ 	.short	0x0018
        /*0044*/ 	.byte	0x00, 0xf5, 0x21, 0x00


	//----- nvinfo : EIATTR_KPARAM_INFO
	.align		4
.L_31:
        /*0048*/ 	.byte	0x04, 0x17
        /*004a*/ 	.short	(.L_33 - .L_32)
.L_32:
        /*004c*/ 	.word	0x00000000
        /*0050*/ 	.short	0x0002
        /*0052*/ 	.short	0x0010
        /*0054*/ 	.byte	0x00, 0xf5, 0x21, 0x00


	//----- nvinfo : EIATTR_KPARAM_INFO
	.align		4
.L_33:
        /*0058*/ 	.byte	0x04, 0x17
        /*005a*/ 	.short	(.L_35 - .L_34)
.L_34:
        /*005c*/ 	.word	0x00000000
        /*0060*/ 	.short	0x0001
        /*0062*/ 	.short	0x0008
        /*0064*/ 	.byte	0x00, 0xf5, 0x21, 0x00


	//----- nvinfo : EIATTR_KPARAM_INFO
	.align		4
.L_35:
        /*0068*/ 	.byte	0x04, 0x17
        /*006a*/ 	.short	(.L_37 - .L_36)
.L_36:
        /*006c*/ 	.word	0x00000000
        /*0070*/ 	.short	0x0000
        /*0072*/ 	.short	0x0000
        /*0074*/ 	.byte	0x00, 0xf5, 0x21, 0x00


	//----- nvinfo : EIATTR_SPARSE_MMA_MASK
	.align		4
.L_37:
        /*0078*/ 	.byte	0x03, 0x50
        /*007a*/ 	.short	0x0000


	//----- nvinfo : EIATTR_MAXREG_COUNT
	.align		4
        /*007c*/ 	.byte	0x03, 0x1b
        /*007e*/ 	.short	0x00ff


	//----- nvinfo : EIATTR_NUM_BARRIERS
	.align		4
        /*0080*/ 	.byte	0x02, 0x4c
        /*0082*/ 	.byte	0x01
	.zero		1


	//----- nvinfo : EIATTR_MERCURY_ISA_VERSION
	.align		4
        /*0084*/ 	.byte	0x03, 0x5f
        /*0086*/ 	.short	0x0101


	//----- nvinfo : EIATTR_VRC_CTA_INIT_COUNT
	.align		4
        /*0088*/ 	.byte	0x02, 0x4a
	.zero		1
	.zero		1


	//----- nvinfo : EIATTR_EXIT_INSTR_OFFSETS
	.align		4
        /*008c*/ 	.byte	0x04, 0x1c
        /*008e*/ 	.short	(.L_39 - .L_38)


	//   ....[0]....
.L_38:
        /*0090*/ 	.word	0x00000a70


	//----- nvinfo : EIATTR_CRS_STACK_SIZE
	.align		4
.L_39:
        /*0094*/ 	.byte	0x04, 0x1e
        /*0096*/ 	.short	(.L_41 - .L_40)
.L_40:
        /*0098*/ 	.word	0x00000000


	//----- nvinfo : EIATTR_CBANK_PARAM_SIZE
	.align		4
.L_41:
        /*009c*/ 	.byte	0x03, 0x19
        /*009e*/ 	.short	0x0034


	//----- nvinfo : EIATTR_PARAM_CBANK
	.align		4
        /*00a0*/ 	.byte	0x04, 0x0a
        /*00a2*/ 	.short	(.L_43 - .L_42)
	.align		4
.L_42:
        /*00a4*/ 	.word	index@(.nv.constant0._Z14findMinIndicesPiS_S_S_S_S_i)
        /*00a8*/ 	.short	0x0380
        /*00aa*/ 	.short	0x0034


	//----- nvinfo : EIATTR_SW_WAR
	.align		4
.L_43:
        /*00ac*/ 	.byte	0x04, 0x36
        /*00ae*/ 	.short	(.L_45 - .L_44)
.L_44:
        /*00b0*/ 	.word	0x00000008
.L_45:


//--------------------- .nv.info._Z21neighborJoiningMatrixPiS_S_i --------------------------
	.section	.nv.info._Z21neighborJoiningMatrixPiS_S_i,"",@"SHT_CUDA_INFO"
	.sectionflags	@""
	.align	4


	//----- nvinfo : EIATTR_CUDA_API_VERSION
	.align		4
        /*0000*/ 	.byte	0x04, 0x37
        /*0002*/ 	.short	(.L_47 - .L_46)
.L_46:
        /*0004*/ 	.word	0x00000082


	//----- nvinfo : EIATTR_KPARAM_INFO
	.align		4
.L_47:
        /*0008*/ 	.byte	0x04, 0x17
        /*000a*/ 	.short	(.L_49 - .L_48)
.L_48:
        /*000c*/ 	.word	0x00000000
        /*0010*/ 	.short	0x0003
        /*0012*/ 	.short	0x0018
        /*0014*/ 	.byte	0x00, 0xf0, 0x11, 0x00


	//----- nvinfo : EIATTR_KPARAM_INFO
	.align		4
.L_49:
        /*0018*/ 	.byte	0x04, 0x17
        /*001a*/ 	.short	(.L_51 - .L_50)
.L_50:
        /*001c*/ 	.word	0x00000000
        /*0020*/ 	.short	0x0002
        /*0022*/ 	.short	0x0010
        /*0024*/ 	.byte	0x00, 0xf5, 0x21, 0x00


	//----- nvinfo : EIATTR_KPARAM_INFO
	.align		4
.L_51:
        /*0028*/ 	.byte	0x04, 0x17
        /*002a*/ 	.short	(.L_53 - .L_52)
.L_52:
        /*002c*/ 	.word	0x00000000
        /*0030*/ 	.short	0x0001
        /*0032*/ 	.short	0x0008
        /*0034*/ 	.byte	0x00, 0xf5, 0x21, 0x00


	//----- nvinfo : EIATTR_KPARAM_INFO
	.align		4
.L_53:
        /*0038*/ 	.byte	0x04, 0x17
        /*003a*/ 	.short	(.L_55 - .L_54)
.L_54:
        /*003c*/ 	.word	0x00000000
        /*0040*/ 	.short	0x0000
        /*0042*/ 	.short	0x0000
        /*0044*/ 	.byte	0x00, 0xf5, 0x21, 0x00


	//----- nvinfo : EIATTR_SPARSE_MMA_MASK
	.align		4
.L_55:
        /*0048*/ 	.byte	0x03, 0x50
        /*004a*/ 	.short	0x0000


	//----- nvinfo : EIATTR_MAXREG_COUNT
	.align		4
        /*004c*/ 	.byte	0x03, 0x1b
        /*004e*/ 	.short	0x00ff


	//----- nvinfo : EIATTR_MERCURY_ISA_VERSION
	.align		4
        /*0050*/ 	.byte	0x03, 0x5f
        /*0052*/ 	.short	0x0101


	//----- nvinfo : EIATTR_VRC_CTA_INIT_COUNT
	.align		4
        /*0054*/ 	.byte	0x02, 0x4a
	.zero		1
	.zero		1


	//----- nvinfo : EIATTR_EXIT_INSTR_OFFSETS
	.align		4
        /*0058*/ 	.byte	0x04, 0x1c
        /*005a*/ 	.short	(.L_57 - .L_56)


	//   ....[0]....
.L_56:
        /*005c*/ 	.word	0x00000190


	//   ....[1]....
        /*0060*/ 	.word	0x00000490


	//   ....[2]....
        /*0064*/ 	.word	0x000005e0


	//----- nvinfo : EIATTR_CRS_STACK_SIZE
	.align		4
.L_57:
        /*0068*/ 	.byte	0x04, 0x1e
        /*006a*/ 	.short	(.L_59 - .L_58)
.L_58:
        /*006c*/ 	.word	0x00000000


	//----- nvinfo : EIATTR_CBANK_PARAM_SIZE
	.align		4
.L_59:
        /*0070*/ 	.byte	0x03, 0x19
        /*0072*/ 	.short	0x001c


	//----- nvinfo : EIATTR_PARAM_CBANK
	.align		4
        /*0074*/ 	.byte	0x04, 0x0a
        /*0076*/ 	.short	(.L_61 - .L_60)
	.align		4
.L_60:
        /*0078*/ 	.word	index@(.nv.constant0._Z21neighborJoiningMatrixPiS_S_i)
        /*007c*/ 	.short	0x0380
        /*007e*/ 	.short	0x001c


	//----- nvinfo : EIATTR_SW_WAR
	.align		4
.L_61:
        /*0080*/ 	.byte	0x04, 0x36
        /*0082*/ 	.short	(.L_63 - .L_62)
.L_62:
        /*0084*/ 	.word	0x00000008
.L_63:


//--------------------- .nv.info._Z6rowsumPiS_i   --------------------------
	.section	.nv.info._Z6rowsumPiS_i,"",@"SHT_CUDA_INFO"
	.sectionflags	@""
	.align	4


	//----- nvinfo : EIATTR_CUDA_API_VERSION
	.align		4
        /*0000*/ 	.byte	0x04, 0x37
        /*0002*/ 	.short	(.L_65 - .L_64)
.L_64:
        /*0004*/ 	.word	0x00000082


	//----- nvinfo : EIATTR_KPARAM_INFO
	.align		4
.L_65:
        /*0008*/ 	.byte	0x04, 0x17
        /*000a*/ 	.short	(.L_67 - .L_66)
.L_66:
        /*000c*/ 	.word	0x00000000
        /*0010*/ 	.short	0x0002
        /*0012*/ 	.short	0x0010
        /*0014*/ 	.byte	0x00, 0xf0, 0x11, 0x00


	//----- nvinfo : EIATTR_KPARAM_INFO
	.align		4
.L_67:
        /*0018*/ 	.byte	0x04, 0x17
        /*001a*/ 	.short	(.L_69 - .L_68)
.L_68:
        /*001c*/ 	.word	0x00000000
        /*0020*/ 	.short	0x0001
        /*0022*/ 	.short	0x0008
        /*0024*/ 	.byte	0x00, 0xf5, 0x21, 0x00


	//----- nvinfo : EIATTR_KPARAM_INFO
	.align		4
.L_69:
        /*0028*/ 	.byte	0x04, 0x17
        /*002a*/ 	.short	(.L_71 - .L_70)
.L_70:
        /*002c*/ 	.word	0x00000000
        /*0030*/ 	.short	0x0000
        /*0032*/ 	.short	0x0000
        /*0034*/ 	.byte	0x00, 0xf5, 0x21, 0x00


	//----- nvinfo : EIATTR_SPARSE_MMA_MASK
	.align		4
.L_71:
        /*0038*/ 	.byte	0x03, 0x50
        /*003a*/ 	.short	0x0000


	//----- nvinfo : EIATTR_MAXREG_COUNT
	.align		4
        /*003c*/ 	.byte	0x03, 0x1b
        /*003e*/ 	.short	0x00ff


	//----- nvinfo : EIATTR_MERCURY_ISA_VERSION
	.align		4
        /*0040*/ 	.byte	0x03, 0x5f
        /*0042*/ 	.short	0x0101


	//----- nvinfo : EIATTR_VRC_CTA_INIT_COUNT
	.align		4
        /*0044*/ 	.byte	0x02, 0x4a
	.zero		1
	.zero		1


	//----- nvinfo : EIATTR_EXIT_INSTR_OFFSETS
	.align		4
        /*0048*/ 	.byte	0x04, 0x1c
        /*004a*/ 	.short	(.L_73 - .L_72)


	//   ....[0]....
.L_72:
        /*004c*/ 	.word	0x00000180


	//   ....[1]....
        /*0050*/ 	.word	0x000001f0


	//   ....[2]....
        /*0054*/ 	.word	0x00000570


	//   ....[3]....
        /*0058*/ 	.word	0x00000720


	//   ....[4]....
        /*005c*/ 	.word	0x00000850


	//   ....[5]....
        /*0060*/ 	.word	0x00000940


	//----- nvinfo : EIATTR_CBANK_PARAM_SIZE
	.align		4
.L_73:
        /*0064*/ 	.byte	0x03, 0x19
        /*0066*/ 	.short	0x0014


	//----- nvinfo : EIATTR_PARAM_CBANK
	.align		4
        /*0068*/ 	.byte	0x04, 0x0a
        /*006a*/ 	.short	(.L_75 - .L_74)
	.align		4
.L_74:
        /*006c*/ 	.word	index@(.nv.constant0._Z6rowsumPiS_i)
        /*0070*/ 	.short	0x0380
        /*0072*/ 	.short	0x0014


	//----- nvinfo : EIATTR_SW_WAR
	.align		4
.L_75:
        /*0074*/ 	.byte	0x04, 0x36
        /*0076*/ 	.short	(.L_77 - .L_76)
.L_76:
        /*0078*/ 	.word	0x00000008
.L_77:


//--------------------- .nv.callgraph             --------------------------
	.section	.nv.callgraph,"",@"SHT_CUDA_CALLGRAPH"
	.align	4
	.sectionentsize	8
	.align		4
        /*0000*/ 	.word	0x00000000
	.align		4
        /*0004*/ 	.word	0xffffffff
	.align		4
        /*0008*/ 	.word	0x00000000
	.align		4
        /*000c*/ 	.word	0xfffffffe
	.align		4
        /*0010*/ 	.word	0x00000000
	.align		4
        /*0014*/ 	.word	0xfffffffd
	.align		4
        /*0018*/ 	.word	0x00000000
	.align		4
        /*001c*/ 	.word	0xfffffffc


//--------------------- .text._Z14findMinIndicesPiS_S_S_S_S_i --------------------------
	.section	.text._Z14findMinIndicesPiS_S_S_S_S_i,"ax",@progbits
	.align	128
        .global         _Z14findMinIndicesPiS_S_S_S_S_i
        .type           _Z14findMinIndicesPiS_S_S_S_S_i,@function
        .size           _Z14findMinIndicesPiS_S_S_S_S_i,(.L_x_20 - _Z14findMinIndicesPiS_S_S_S_S_i)
        .other          _Z14findMinIndicesPiS_S_S_S_S_i,@"STO_CUDA_ENTRY STV_DEFAULT"
_Z14findMinIndicesPiS_S_S_S_S_i:
.text._Z14findMinIndicesPiS_S_S_S_S_i:
[----:B------:R-:W-:Y:S01]  /*0000*/  LDC R1, c[0x0][0x37c] ;  /* 0x0000df00ff017b82 */ /* 0x000fe20000000800 */
[----:B------:R-:W0:Y:S07]  /*0010*/  S2R R2, SR_TID.X ;  /* 0x0000000000027919 */ /* 0x000e2e0000002100 */
[----:B------:R-:W-:Y:S01]  /*0020*/  S2UR UR4, SR_CTAID.Y ;  /* 0x00000000000479c3 */ /* 0x000fe20000002600 */
[----:B------:R-:W1:Y:S01]  /*0030*/  LDCU UR7, c[0x0][0x370] ;  /* 0x00006e00ff0777ac */ /* 0x000e620008000800 */
[----:B------:R-:W-:Y:S01]  /*0040*/  BSSY.RECONVERGENT B0, `(.L_x_0) ;  /* 0x0000034000007945 */ /* 0x000fe20003800200 */
[----:B------:R-:W0:Y:S01]  /*0050*/  S2R R3, SR_TID.Y ;  /* 0x0000000000037919 */ /* 0x000e220000002200 */
[----:B------:R-:W2:Y:S01]  /*0060*/  LDCU UR8, c[0x0][0x374] ;  /* 0x00006e80ff0877ac */ /* 0x000ea20008000800 */
[----:B------:R-:W3:Y:S03]  /*0070*/  S2R R5, SR_TID.Z ;  /* 0x0000000000057919 */ /* 0x000ee60000002300 */
[----:B------:R-:W2:Y:S01]  /*0080*/  S2UR UR9, SR_CTAID.Z ;  /* 0x00000000000979c3 */ /* 0x000ea20000002700 */
[----:B------:R-:W4:Y:S01]  /*0090*/  LDCU UR10, c[0x0][0x360] ;  /* 0x00006c00ff0a77ac */ /* 0x000f220008000800 */
[----:B------:R-:W5:Y:S06]  /*00a0*/  LDCU UR5, c[0x0][0x364] ;  /* 0x00006c80ff0577ac */ /* 0x000f6c0008000800 */
[----:B------:R-:W1:Y:S01]  /*00b0*/  S2UR UR6, SR_CTAID.X ;  /* 0x00000000000679c3 */ /* 0x000e620000002500 */
[----:B------:R-:W0:Y:S07]  /*00c0*/  LDCU UR11, c[0x0][0x3b0] ;  /* 0x00007600ff0b77ac */ /* 0x000e2e0008000800 */
[----:B------:R-:W1:Y:S01]  /*00d0*/  LDC R0, c[0x0][0x368] ;  /* 0x0000da00ff007b82 */ /* 0x000e620000000800 */
[----:B----4-:R-:W-:Y:S01]  /*00e0*/  MOV R9, UR10 ;  /* 0x0000000a00097c02 */ /* 0x010fe20008000f00 */
[----:B-----5:R-:W-:-:S02]  /*00f0*/  UIMAD UR5, UR10, UR5, URZ ;  /* 0x000000050a0572a4 */ /* 0x020fc4000f8e02ff */
[----:B--2---:R-:W-:Y:S01]  /*0100*/  UIMAD UR4, UR8, UR9, UR4 ;  /* 0x00000009080472a4 */ /* 0x004fe2000f8e0204 */
[----:B0-----:R-:W-:Y:S02]  /*0110*/  IMAD R2, R3, UR10, R2 ;  /* 0x0000000a03027c24 */ /* 0x001fe4000f8e0202 */
[----:B------:R-:W-:Y:S02]  /*0120*/  IMAD.U32 R13, RZ, RZ, UR11 ;  /* 0x0000000bff0d7e24 */ /* 0x000fe4000f8e00ff */
[----:B---3--:R-:W-:Y:S01]  /*0130*/  IMAD R2, R5, UR5, R2 ;  /* 0x0000000505027c24 */ /* 0x008fe2000f8e0202 */
[----:B-1----:R-:W-:Y:S01]  /*0140*/  UIMAD UR4, UR4, UR7, UR6 ;  /* 0x00000007040472a4 */ /* 0x002fe2000f8e0206 */
[----:B------:R-:W-:Y:S01]  /*0150*/  IMAD.MOV.U32 R3, RZ, RZ, RZ ;  /* 0x000000ffff037224 */ /* 0x000fe200078e00ff */
[----:B------:R-:W-:Y:S01]  /*0160*/  SHF.R.S32.HI R11, RZ, 0x1f, R13 ;  /* 0x0000001fff0b7819 */ /* 0x000fe2000001140d */
[----:B------:R-:W-:-:S04]  /*0170*/  IMAD R5, R0, UR5, RZ ;  /* 0x0000000500057c24 */ /* 0x000fc8000f8e02ff */
[----:B------:R-:W-:-:S05]  /*0180*/  IMAD.WIDE.U32 R4, R5, UR4, R2 ;  /* 0x0000000405047c25 */ /* 0x000fca000f8e0002 */
[----:B------:R-:W-:-:S04]  /*0190*/  LOP3.LUT R0, R5, R11, RZ, 0xfc, !PT ;  /* 0x0000000b05007212 */ /* 0x000fc800078efcff */
[----:B------:R-:W-:-:S13]  /*01a0*/  ISETP.NE.U32.AND P0, PT, R0, RZ, PT ;  /* 0x000000ff0000720c */ /* 0x000fda0003f05070 */
[----:B------:R-:W-:Y:S05]  /*01b0*/  @P0 BRA `(.L_x_1) ;  /* 0x0000000000540947 */ /* 0x000fea0003800000 */
[----:B------:R-:W0:Y:S01]  /*01c0*/  I2F.U32.RP R0, R13 ;  /* 0x0000000d00007306 */ /* 0x000e220000209000 */
[----:B------:R-:W-:-:S07]  /*01d0*/  ISETP.NE.U32.AND P2, PT, R13, RZ, PT ;  /* 0x000000ff0d00720c */ /* 0x000fce0003f45070 */
[----:B0-----:R-:W0:Y:S02]  /*01e0*/  MUFU.RCP R0, R0 ;  /* 0x0000000000007308 */ /* 0x001e240000001000 */
[----:B0-----:R-:W-:-:S06]  /*01f0*/  VIADD R6, R0, 0xffffffe ;  /* 0x0ffffffe00067836 */ /* 0x001fcc0000000000 */
[----:B------:R0:W1:Y:S02]  /*0200*/  F2I.FTZ.U32.TRUNC.NTZ R7, R6 ;  /* 0x0000000600077305 */ /* 0x000064000021f000 */
[----:B0-----:R-:W-:Y:S02]  /*0210*/  HFMA2 R6, -RZ, RZ, 0, 0 ;  /* 0x00000000ff067431 */ /* 0x001fe400000001ff */
[----:B-1----:R-:W-:-:S04]  /*0220*/  IMAD.MOV R8, RZ, RZ, -R7 ;  /* 0x000000ffff087224 */ /* 0x002fc800078e0a07 */
[----:B------:R-:W-:-:S04]  /*0230*/  IMAD R11, R8, R13, RZ ;  /* 0x0000000d080b7224 */ /* 0x000fc800078e02ff */
[----:B------:R-:W-:-:S06]  /*0240*/  IMAD.HI.U32 R7, R7, R11, R6 ;  /* 0x0000000b07077227 */ /* 0x000fcc00078e0006 */
[----:B------:R-:W-:-:S04]  /*0250*/  IMAD.HI.U32 R7, R7, R4, RZ ;  /* 0x0000000407077227 */ /* 0x000fc800078e00ff */
[----:B------:R-:W-:-:S04]  /*0260*/  IMAD.MOV R8, RZ, RZ, -R7 ;  /* 0x000000ffff087224 */ /* 0x000fc800078e0a07 */
[----:B------:R-:W-:-:S05]  /*0270*/  IMAD R8, R13, R8, R4 ;  /* 0x000000080d087224 */ /* 0x000fca00078e0204 */
[----:B------:R-:W-:-:S13]  /*0280*/  ISETP.GE.U32.AND P0, PT, R8, R13, PT ;  /* 0x0000000d0800720c */ /* 0x000fda0003f06070 */
[----:B------:R-:W-:Y:S01]  /*0290*/  @P0 IMAD.IADD R8, R8, 0x1, -R13 ;  /* 0x0000000108080824 */ /* 0x000fe200078e0a0d */
[----:B------:R-:W-:-:S04]  /*02a0*/  @P0 IADD3 R7, PT, PT, R7, 0x1, RZ ;  /* 0x0000000107070810 */ /* 0x000fc80007ffe0ff */
[----:B------:R-:W-:-:S13]  /*02b0*/  ISETP.GE.U32.AND P1, PT, R8, R13, PT ;  /* 0x0000000d0800720c */ /* 0x000fda0003f26070 */
[----:B------:R-:W-:Y:S01]  /*02c0*/  @P1 VIADD R7, R7, 0x1 ;  /* 0x0000000107071836 */ /* 0x000fe20000000000 */
[----:B------:R-:W-:-:S05]  /*02d0*/  @!P2 LOP3.LUT R7, RZ, R13, RZ, 0x33, !PT ;  /* 0x0000000dff07a212 */ /* 0x000fca00078e33ff */
[----:B------:R-:W-:-:S04]  /*02e0*/  IMAD.MOV R6, RZ, RZ, -R7 ;  /* 0x000000ffff067224 */ /* 0x000fc800078e0a07 */
[----:B------:R-:W-:Y:S01]  /*02f0*/  IMAD R6, R13, R6, R4 ;  /* 0x000000060d067224 */ /* 0x000fe200078e0204 */
[----:B------:R-:W-:Y:S06]  /*0300*/  BRA `(.L_x_2) ;  /* 0x00000000001c7947 */ /* 0x000fec0003800000 */
.L_x_1:
[----:B------:R-:W-:-:S07]  /*0310*/  MOV R0, 0x330 ;  /* 0x0000033000007802 */ /* 0x000fce0000000f00 */
[----:B------:R-:W-:Y:S05]  /*0320*/  CALL.REL.NOINC `($__internal_0_$__cuda_sm20_div_s64) ;  /* 0x0000000400d47944 */ /* 0x000fea0003c00000 */
[----:B------:R-:W0:Y:S01]  /*0330*/  LDCU UR4, c[0x0][0x3b0] ;  /* 0x00007600ff0477ac */ /* 0x000e220008000800 */
[----:B------:R-:W-:Y:S01]  /*0340*/  IADD3 R6, PT, PT, -R8, RZ, RZ ;  /* 0x000000ff08067210 */ /* 0x000fe20007ffe1ff */
[----:B------:R-:W-:Y:S02]  /*0350*/  IMAD.MOV.U32 R7, RZ, RZ, R8 ;  /* 0x000000ffff077224 */ /* 0x000fe400078e0008 */
[----:B0-----:R-:W-:-:S04]  /*0360*/  IMAD.U32 R13, RZ, RZ, UR4 ;  /* 0x00000004ff0d7e24 */ /* 0x001fc8000f8e00ff */
[----:B------:R-:W-:-:S07]  /*0370*/  IMAD R6, R6, R13, R4 ;  /* 0x0000000d06067224 */ /* 0x000fce00078e0204 */
.L_x_2:
[----:B------:R-:W-:Y:S05]  /*0380*/  BSYNC.RECONVERGENT B0 ;  /* 0x0000000000007941 */ /* 0x000fea0003800200 */
.L_x_0:
[----:B------:R-:W0:Y:S01]  /*0390*/  S2UR UR5, SR_CgaCtaId ;  /* 0x00000000000579c3 */ /* 0x000e220000008800 */
[----:B------:R-:W-:Y:S01]  /*03a0*/  VIMNMX R0, PT, PT, R7, R6, !PT ;  /* 0x0000000607007248 */ /* 0x000fe20007fe0100 */
[----:B------:R-:W-:Y:S01]  /*03b0*/  UMOV UR4, 0x400 ;  /* 0x0000040000047882 */ /* 0x000fe20000000000 */
[----:B------:R-:W1:Y:S02]  /*03c0*/  LDCU.64 UR6, c[0x0][0x358] ;  /* 0x00006b00ff0677ac */ /* 0x000e640008000a00 */
[----:B------:R-:W-:-:S04]  /*03d0*/  ISETP.GE.AND P0, PT, R0, R13, PT ;  /* 0x0000000d0000720c */ /* 0x000fc80003f06270 */
[----:B------:R-:W-:-:S13]  /*03e0*/  ISETP.EQ.OR P0, PT, R7, R6, P0 ;  /* 0x000000060700720c */ /* 0x000fda0000702670 */
[----:B------:R-:W-:Y:S01]  /*03f0*/  @P0 MOV R5, 0x7fffffff ;  /* 0x7fffffff00050802 */ /* 0x000fe20000000f00 */
[----:B0-----:R-:W-:-:S06]  /*0400*/  ULEA UR4, UR5, UR4, 0x18 ;  /* 0x0000000405047291 */ /* 0x001fcc000f8ec0ff */
[----:B------:R-:W-:-:S05]  /*0410*/  LEA R0, R2, UR4, 0x2 ;  /* 0x0000000402007c11 */ /* 0x000fca000f8e10ff */
[----:B------:R0:W-:Y:S04]  /*0420*/  @!P0 STS [R0], R4 ;  /* 0x0000000400008388 */ /* 0x0001e80000000800 */
[----:B------:R0:W-:Y:S01]  /*0430*/  @P0 STS [R0], R5 ;  /* 0x0000000500000388 */ /* 0x0001e20000000800 */
[----:B------:R-:W-:Y:S01]  /*0440*/  BAR.SYNC.DEFER_BLOCKING 0x0 ;  /* 0x0000000000007b1d */ /* 0x000fe20000010000 */
[----:B------:R-:W-:-:S13]  /*0450*/  ISETP.GE.U32.AND P0, PT, R9, 0x2, PT ;  /* 0x000000020900780c */ /* 0x000fda0003f06070 */
[----:B01----:R-:W-:Y:S05]  /*0460*/  @!P0 BRA `(.L_x_3) ;  /* 0x0000000000408947 */ /* 0x003fea0003800000 */
.L_x_6:
[--C-:B------:R-:W-:Y:S01]  /*0470*/  IMAD.MOV.U32 R6, RZ, RZ, R9.reuse ;  /* 0x000000ffff067224 */ /* 0x100fe200078e0009 */
[----:B------:R-:W-:Y:S01]  /*0480*/  SHF.R.U32.HI R9, RZ, 0x1, R9 ;  /* 0x00000001ff097819 */ /* 0x000fe20000011609 */
[----:B------:R-:W-:Y:S03]  /*0490*/  BSSY.RECONVERGENT B0, `(.L_x_4) ;  /* 0x000000a000007945 */ /* 0x000fe60003800200 */
[----:B------:R-:W-:-:S13]  /*04a0*/  ISETP.GE.U32.AND P0, PT, R2, R9, PT ;  /* 0x000000090200720c */ /* 0x000fda0003f06070 */
[----:B0-----:R-:W-:Y:S05]  /*04b0*/  @P0 BRA `(.L_x_5) ;  /* 0x00000000001c0947 */ /* 0x001fea0003800000 */
[----:B------:R-:W-:Y:S01]  /*04c0*/  IMAD R5, R9, 0x4, R0 ;  /* 0x0000000409057824 */ /* 0x000fe200078e0200 */
[----:B------:R-:W-:Y:S04]  /*04d0*/  LDS R4, [R0] ;  /* 0x0000000000047984 */ /* 0x000fe80000000800 */
[----:B------:R-:W0:Y:S02]  /*04e0*/  LDS R11, [R5] ;  /* 0x00000000050b7984 */ /* 0x000e240000000800 */
[----:B0-----:R-:W-:-:S13]  /*04f0*/  ISETP.GT.AND P0, PT, R4, R11, PT ;  /* 0x0000000b0400720c */ /* 0x001fda0003f04270 */
[----:B------:R-:W-:Y:S04]  /*0500*/  @P0 STS [R0], R11 ;  /* 0x0000000b00000388 */ /* 0x000fe80000000800 */
[----:B------:R-:W0:Y:S04]  /*0510*/  @P0 LDS R7, [R5] ;  /* 0x0000000005070984 */ /* 0x000e280000000800 */
[----:B0-----:R0:W-:Y:S02]  /*0520*/  @P0 STS [R0], R7 ;  /* 0x0000000700000388 */ /* 0x0011e40000000800 */
.L_x_5:
[----:B------:R-:W-:Y:S05]  /*0530*/  BSYNC.RECONVERGENT B0 ;  /* 0x0000000000007941 */ /* 0x000fea0003800200 */
.L_x_4:
[----:B------:R-:W-:Y:S01]  /*0540*/  BAR.SYNC.DEFER_BLOCKING 0x0 ;  /* 0x0000000000007b1d */ /* 0x000fe20000010000 */
[----:B------:R-:W-:-:S13]  /*0550*/  ISETP.GT.U32.AND P0, PT, R6, 0x3, PT ;  /* 0x000000030600780c */ /* 0x000fda0003f04070 */
[----:B------:R-:W-:Y:S05]  /*0560*/  @P0 BRA `(.L_x_6) ;  /* 0xfffffffc00c00947 */ /* 0x000fea000383ffff */
.L_x_3:
[----:B------:R-:W-:Y:S01]  /*0570*/  ISETP.NE.AND P0, PT, R2, RZ, PT ;  /* 0x000000ff0200720c */ /* 0x000fe20003f05270 */
[----:B------:R-:W-:-:S12]  /*0580*/  BSSY.RECONVERGENT B0, `(.L_x_7) ;  /* 0x000004d000007945 */ /* 0x000fd80003800200 */
[----:B------:R-:W-:Y:S05]  /*0590*/  @P0 BRA `(.L_x_8) ;  /* 0x00000004002c0947 */ /* 0x000fea0003800000 */
[----:B0-----:R-:W0:Y:S01]  /*05a0*/  LDC R0, c[0x0][0x3b0] ;  /* 0x0000ec00ff007b82 */ /* 0x001e220000000800 */
[----:B------:R-:W-:-:S07]  /*05b0*/  UMOV UR4, 0x400 ;  /* 0x0000040000047882 */ /* 0x000fce0000000000 */
[----:B------:R-:W1:Y:S01]  /*05c0*/  S2UR UR5, SR_CgaCtaId ;  /* 0x00000000000579c3 */ /* 0x000e620000008800 */
[----:B0-----:R-:W-:-:S04]  /*05d0*/  IABS R6, R0 ;  /* 0x0000000000067213 */ /* 0x001fc80000000000 */
[----:B------:R-:W0:Y:S01]  /*05e0*/  I2F.RP R4, R6 ;  /* 0x0000000600047306 */ /* 0x000e220000209400 */
[----:B-1----:R-:W-:-:S09]  /*05f0*/  ULEA UR4, UR5, UR4, 0x18 ;  /* 0x0000000405047291 */ /* 0x002fd2000f8ec0ff */
[----:B------:R-:W1:Y:S01]  /*0600*/  LDS R13, [UR4] ;  /* 0x00000004ff0d7984 */ /* 0x000e620008000800 */
[----:B0-----:R-:W0:Y:S02]  /*0610*/  MUFU.RCP R4, R4 ;  /* 0x0000000400047308 */ /* 0x001e240000001000 */
[----:B0-----:R-:W-:-:S06]  /*0620*/  IADD3 R2, PT, PT, R4, 0xffffffe, RZ ;  /* 0x0ffffffe04027810 */ /* 0x001fcc0007ffe0ff */
[----:B------:R0:W2:Y:S02]  /*0630*/  F2I.FTZ.U32.TRUNC.NTZ R3, R2 ;  /* 0x0000000200037305 */ /* 0x0000a4000021f000 */
[----:B0-----:R-:W-:Y:S02]  /*0640*/  IMAD.MOV.U32 R2, RZ, RZ, RZ ;  /* 0x000000ffff027224 */ /* 0x001fe400078e00ff */
[----:B--2---:R-:W-:Y:S01]  /*0650*/  IMAD.MOV R5, RZ, RZ, -R3 ;  /* 0x000000ffff057224 */ /* 0x004fe200078e0a03 */
[----:B-1----:R-:W-:-:S03]  /*0660*/  IABS R7, R13 ;  /* 0x0000000d00077213 */ /* 0x002fc60000000000 */
[----:B------:R-:W-:-:S04]  /*0670*/  IMAD R5, R5, R6, RZ ;  /* 0x0000000605057224 */ /* 0x000fc800078e02ff */
[----:B------:R-:W-:Y:S01]  /*0680*/  IMAD.HI.U32 R3, R3, R5, R2 ;  /* 0x0000000503037227 */ /* 0x000fe200078e0002 */
[----:B------:R-:W-:Y:S02]  /*0690*/  MOV R5, R7 ;  /* 0x0000000700057202 */ /* 0x000fe40000000f00 */
[----:B------:R-:W-:-:S03]  /*06a0*/  LOP3.LUT R2, R13, R0, RZ, 0x3c, !PT ;  /* 0x000000000d027212 */ /* 0x000fc600078e3cff */
[----:B------:R-:W-:Y:S01]  /*06b0*/  IMAD.HI.U32 R8, R3, R5, RZ ;  /* 0x0000000503087227 */ /* 0x000fe200078e00ff */
[----:B------:R-:W-:-:S03]  /*06c0*/  ISETP.GE.AND P2, PT, R2, RZ, PT ;  /* 0x000000ff0200720c */ /* 0x000fc60003f46270 */
[----:B------:R-:W-:-:S04]  /*06d0*/  IMAD.MOV R3, RZ, RZ, -R8 ;  /* 0x000000ffff037224 */ /* 0x000fc800078e0a08 */
[C---:B------:R-:W-:Y:S02]  /*06e0*/  IMAD R3, R6.reuse, R3, R5 ;  /* 0x0000000306037224 */ /* 0x040fe400078e0205 */
[----:B------:R-:W0:Y:S03]  /*06f0*/  LDC.64 R4, c[0x0][0x398] ;  /* 0x0000e600ff047b82 */ /* 0x000e260000000a00 */
[----:B------:R-:W-:-:S13]  /*0700*/  ISETP.GT.U32.AND P1, PT, R6, R3, PT ;  /* 0x000000030600720c */ /* 0x000fda0003f24070 */
[----:B------:R-:W-:Y:S01]  /*0710*/  @!P1 IMAD.IADD R3, R3, 0x1, -R6 ;  /* 0x0000000103039824 */ /* 0x000fe200078e0a06 */
[----:B------:R-:W-:Y:S02]  /*0720*/  @!P1 IADD3 R8, PT, PT, R8, 0x1, RZ ;  /* 0x0000000108089810 */ /* 0x000fe40007ffe0ff */
[----:B------:R-:W-:Y:S02]  /*0730*/  ISETP.NE.AND P1, PT, R0, RZ, PT ;  /* 0x000000ff0000720c */ /* 0x000fe40003f25270 */
[----:B------:R-:W-:Y:S02]  /*0740*/  ISETP.GE.U32.AND P0, PT, R3, R6, PT ;  /* 0x000000060300720c */ /* 0x000fe40003f06070 */
[----:B------:R-:W1:Y:S08]  /*0750*/  LDC.64 R2, c[0x0][0x390] ;  /* 0x0000e400ff027b82 */ /* 0x000e700000000a00 */
[----:B------:R-:W2:Y:S03]  /*0760*/  LDC.64 R6, c[0x0][0x3a0] ;  /* 0x0000e800ff067b82 */ /* 0x000ea60000000a00 */
[----:B------:R-:W-:-:S04]  /*0770*/  @P0 VIADD R8, R8, 0x1 ;  /* 0x0000000108080836 */ /* 0x000fc80000000000 */
[----:B------:R-:W-:Y:S02]  /*0780*/  IMAD.MOV.U32 R15, RZ, RZ, R8 ;  /* 0x000000ffff0f7224 */ /* 0x000fe400078e0008 */
[----:B------:R-:W3:Y:S03]  /*0790*/  LDC.64 R8, c[0x0][0x388] ;  /* 0x0000e200ff087b82 */ /* 0x000ee60000000a00 */
[----:B------:R-:W-:Y:S02]  /*07a0*/  @!P2 IADD3 R15, PT, PT, -R15, RZ, RZ ;  /* 0x000000ff0f0fa210 */ /* 0x000fe40007ffe1ff */
[----:B------:R-:W-:Y:S01]  /*07b0*/  @!P1 LOP3.LUT R15, RZ, R0, RZ, 0x33, !PT ;  /* 0x00000000ff0f9212 */ /* 0x000fe200078e33ff */
[----:B-1----:R1:W-:Y:S04]  /*07c0*/  STG.E desc[UR6][R2.64], R13 ;  /* 0x0000000d02007986 */ /* 0x0023e8000c101906 */
[----:B------:R-:W-:Y:S01]  /*07d0*/  IMAD.MOV R17, RZ, RZ, -R15 ;  /* 0x000000ffff117224 */ /* 0x000fe200078e0a0f */
[----:B0-----:R-:W-:Y:S03]  /*07e0*/  STG.E desc[UR6][R4.64], R15 ;  /* 0x0000000f04007986 */ /* 0x001fe6000c101906 */
[----:B------:R-:W-:-:S05]  /*07f0*/  IMAD R17, R0, R17, R13 ;  /* 0x0000001100117224 */ /* 0x000fca00078e020d */
[----:B--2---:R0:W-:Y:S04]  /*0800*/  STG.E desc[UR6][R6.64], R17 ;  /* 0x0000001106007986 */ /* 0x0041e8000c101906 */
[----:B------:R-:W2:Y:S01]  /*0810*/  LDG.E R19, desc[UR6][R4.64] ;  /* 0x0000000604137981 */ /* 0x000ea2000c1e1900 */
[----:B---3--:R-:W-:-:S06]  /*0820*/  IMAD.WIDE R10, R17, 0x4, R8 ;  /* 0x00000004110a7825 */ /* 0x008fcc00078e0208 */
[----:B------:R-:W3:Y:S01]  /*0830*/  LDG.E R11, desc[UR6][R10.64] ;  /* 0x000000060a0b7981 */ /* 0x000ee2000c1e1900 */
[----:B------:R-:W-:-:S05]  /*0840*/  VIADD R0, R0, 0xfffffffe ;  /* 0xfffffffe00007836 */ /* 0x000fca0000000000 */
[----:B------:R-:W-:-:S04]  /*0850*/  IABS R12, R0 ;  /* 0x00000000000c7213 */ /* 0x000fc80000000000 */
[----:B-1----:R-:W-:-:S04]  /*0860*/  MOV R13, R12 ;  /* 0x0000000c000d7202 */ /* 0x002fc80000000f00 */
[----:B------:R-:W1:Y:S01]  /*0870*/  I2F.RP R12, R13 ;  /* 0x0000000d000c7306 */ /* 0x000e620000209400 */
[----:B--2---:R-:W-:-:S06]  /*0880*/  IMAD.WIDE R8, R19, 0x4, R8 ;  /* 0x0000000413087825 */ /* 0x004fcc00078e0208 */
[----:B------:R-:W3:Y:S01]  /*0890*/  LDG.E R8, desc[UR6][R8.64] ;  /* 0x0000000608087981 */ /* 0x000ee2000c1e1900 */
[----:B-1----:R-:W1:Y:S02]  /*08a0*/  MUFU.RCP R12, R12 ;  /* 0x0000000c000c7308 */ /* 0x002e640000001000 */
[----:B-1----:R-:W-:-:S06]  /*08b0*/  VIADD R2, R12, 0xffffffe ;  /* 0x0ffffffe0c027836 */ /* 0x002fcc0000000000 */
[----:B------:R1:W2:Y:S01]  /*08c0*/  F2I.FTZ.U32.TRUNC.NTZ R3, R2 ;  /* 0x0000000200037305 */ /* 0x0002a2000021f000 */
[----:B0-----:R-:W-:Y:S01]  /*08d0*/  IABS R6, R0 ;  /* 0x0000000000067213 */ /* 0x001fe20000000000 */
[----:B-1----:R-:W-:Y:S02]  /*08e0*/  IMAD.MOV.U32 R2, RZ, RZ, RZ ;  /* 0x000000ffff027224 */ /* 0x002fe400078e00ff */
[----:B--2---:R-:W-:-:S04]  /*08f0*/  IMAD.MOV R4, RZ, RZ, -R3 ;  /* 0x000000ffff047224 */ /* 0x004fc800078e0a03 */
[----:B------:R-:W-:Y:S02]  /*0900*/  IMAD R5, R4, R13, RZ ;  /* 0x0000000d04057224 */ /* 0x000fe400078e02ff */
[----:B------:R-:W-:Y:S02]  /*0910*/  IMAD.MOV R6, RZ, RZ, -R6 ;  /* 0x000000ffff067224 */ /* 0x000fe400078e0a06 */
[----:B------:R-:W-:-:S04]  /*0920*/  IMAD.HI.U32 R3, R3, R5, R2 ;  /* 0x0000000503037227 */ /* 0x000fc800078e0002 */
[----:B------:R-:W-:Y:S01]  /*0930*/  IMAD.MOV.U32 R2, RZ, RZ, R6 ;  /* 0x000000ffff027224 */ /* 0x000fe200078e0006 */
[----:B---3--:R-:W-:-:S04]  /*0940*/  IADD3 R11, PT, PT, R8, -R11, RZ ;  /* 0x8000000b080b7210 */ /* 0x008fc80007ffe0ff */
[----:B------:R-:W-:-:S04]  /*0950*/  IABS R4, R11 ;  /* 0x0000000b00047213 */ /* 0x000fc80000000000 */
[----:B------:R-:W-:-:S05]  /*0960*/  MOV R5, R4 ;  /* 0x0000000400057202 */ /* 0x000fca0000000f00 */
[----:B------:R-:W-:-:S04]  /*0970*/  IMAD.HI.U32 R4, R3, R5, RZ ;  /* 0x0000000503047227 */ /* 0x000fc800078e00ff */
[----:B------:R-:W-:-:S05]  /*0980*/  IMAD R2, R4, R2, R5 ;  /* 0x0000000204027224 */ /* 0x000fca00078e0205 */
[----:B------:R-:W-:Y:S02]  /*0990*/  ISETP.GT.U32.AND P1, PT, R13, R2, PT ;  /* 0x000000020d00720c */ /* 0x000fe40003f24070 */
[----:B------:R-:W-:-:S11]  /*09a0*/  LOP3.LUT R11, R11, R0, RZ, 0x3c, !PT ;  /* 0x000000000b0b7212 */ /* 0x000fd600078e3cff */
[----:B------:R-:W-:-:S05]  /*09b0*/  @!P1 IMAD.IADD R2, R2, 0x1, -R13 ;  /* 0x0000000102029824 */ /* 0x000fca00078e0a0d */
[----:B------:R-:W-:Y:S02]  /*09c0*/  ISETP.GE.U32.AND P0, PT, R2, R13, PT ;  /* 0x0000000d0200720c */ /* 0x000fe40003f06070 */
[----:B------:R-:W0:Y:S01]  /*09d0*/  LDC.64 R2, c[0x0][0x3a8] ;  /* 0x0000ea00ff027b82 */ /* 0x000e220000000a00 */
[----:B------:R-:W-:Y:S02]  /*09e0*/  ISETP.GE.AND P2, PT, R11, RZ, PT ;  /* 0x000000ff0b00720c */ /* 0x000fe40003f46270 */
[----:B------:R-:W-:Y:S02]  /*09f0*/  @!P1 IADD3 R4, PT, PT, R4, 0x1, RZ ;  /* 0x0000000104049810 */ /* 0x000fe40007ffe0ff */
[----:B------:R-:W-:-:S06]  /*0a00*/  ISETP.NE.AND P1, PT, R0, RZ, PT ;  /* 0x000000ff0000720c */ /* 0x000fcc0003f25270 */
[----:B------:R-:W-:-:S04]  /*0a10*/  @P0 VIADD R4, R4, 0x1 ;  /* 0x0000000104040836 */ /* 0x000fc80000000000 */
[----:B------:R-:W-:-:S03]  /*0a20*/  @!P2 IMAD.MOV R4, RZ, RZ, -R4 ;  /* 0x000000ffff04a224 */ /* 0x000fc600078e0a04 */
[----:B------:R-:W-:-:S05]  /*0a30*/  @!P1 LOP3.LUT R4, RZ, R0, RZ, 0x33, !PT ;  /* 0x00000000ff049212 */ /* 0x000fca00078e33ff */
[----:B0-----:R1:W-:Y:S02]  /*0a40*/  STG.E desc[UR6][R2.64], R4 ;  /* 0x0000000402007986 */ /* 0x0013e4000c101906 */
.L_x_8:
[----:B------:R-:W-:Y:S05]  /*0a50*/  BSYNC.RECONVERGENT B0 ;  /* 0x0000000000007941 */ /* 0x000fea0003800200 */
.L_x_7:
[----:B------:R-:W-:Y:S06]  /*0a60*/  BAR.SYNC.DEFER_BLOCKING 0x0 ;  /* 0x0000000000007b1d */ /* 0x000fec0000010000 */
[----:B------:R-:W-:Y:S05]  /*0a70*/  EXIT ;  /* 0x000000000000794d */ /* 0x000fea0003800000 */
        .weak           $__internal_0_$__cuda_sm20_div_s64
        .type           $__internal_0_$__cuda_sm20_div_s64,@function
        .size           $__internal_0_$__cuda_sm20_div_s64,(.L_x_20 - $__internal_0_$__cuda_sm20_div_s64)
$__internal_0_$__cuda_sm20_div_s64:
[----:B------:R-:W0:Y:S01]  /*0a80*/  LDC R8, c[0x0][0x3b0] ;  /* 0x0000ec00ff087b82 */ /* 0x000e220000000800 */
[----:B------:R-:W-:Y:S02]  /*0a90*/  ISETP.GE.AND P0, PT, R11, RZ, PT ;  /* 0x000000ff0b00720c */ /* 0x000fe40003f06270 */
[----:B------:R-:W-:Y:S02]  /*0aa0*/  ISETP.GE.AND P3, PT, R5, RZ, PT ;  /* 0x000000ff0500720c */ /* 0x000fe40003f66270 */
[----:B0-----:R-:W-:-:S04]  /*0ab0*/  IADD3 R7, P1, PT, RZ, -R8, RZ ;  /* 0x80000008ff077210 */ /* 0x001fc80007f3e0ff */
[-C--:B------:R-:W-:Y:S02]  /*0ac0*/  IADD3.X R10, PT, PT, RZ, ~R11.reuse, RZ, P1, !PT ;  /* 0x8000000bff0a7210 */ /* 0x080fe40000ffe4ff */
[----:B------:R-:W-:Y:S02]  /*0ad0*/  SEL R6, R7, R8, !P0 ;  /* 0x0000000807067207 */ /* 0x000fe40004000000 */
[----:B------:R-:W-:-:S04]  /*0ae0*/  SEL R7, R10, R11, !P0 ;  /* 0x0000000b0a077207 */ /* 0x000fc80004000000 */
[----:B------:R-:W0:Y:S08]  /*0af0*/  I2F.U64.RP R10, R6 ;  /* 0x00000006000a7312 */ /* 0x000e300000309000 */
[----:B0-----:R-:W0:Y:S02]  /*0b00*/  MUFU.RCP R10, R10 ;  /* 0x0000000a000a7308 */ /* 0x001e240000001000 */
[----:B0-----:R-:W-:-:S06]  /*0b10*/  VIADD R12, R10, 0x1ffffffe ;  /* 0x1ffffffe0a0c7836 */ /* 0x001fcc0000000000 */
[----:B------:R-:W0:Y:S02]  /*0b20*/  F2I.U64.TRUNC R12, R12 ;  /* 0x0000000c000c7311 */ /* 0x000e24000020d800 */
[----:B0-----:R-:W-:-:S04]  /*0b30*/  IMAD.WIDE.U32 R14, R12, R6, RZ ;  /* 0x000000060c0e7225 */ /* 0x001fc800078e00ff */
[----:B------:R-:W-:Y:S01]  /*0b40*/  IMAD R15, R12, R7, R15 ;  /* 0x000000070c0f7224 */ /* 0x000fe200078e020f */
[----:B------:R-:W-:-:S03]  /*0b50*/  IADD3 R17, P0, PT, RZ, -R14, RZ ;  /* 0x8000000eff117210 */ /* 0x000fc60007f1e0ff */
[----:B------:R-:W-:Y:S02]  /*0b60*/  IMAD R15, R13, R6, R15 ;  /* 0x000000060d0f7224 */ /* 0x000fe400078e020f */
[----:B------:R-:W-:-:S04]  /*0b70*/  IMAD.HI.U32 R14, R12, R17, RZ ;  /* 0x000000110c0e7227 */ /* 0x000fc800078e00ff */
[----:B------:R-:W-:Y:S01]  /*0b80*/  IMAD.X R19, RZ, RZ, ~R15, P0 ;  /* 0x000000ffff137224 */ /* 0x000fe200000e0e0f */
[----:B------:R-:W-:-:S03]  /*0b90*/  MOV R15, R12 ;  /* 0x0000000c000f7202 */ /* 0x000fc60000000f00 */
[-C--:B------:R-:W-:Y:S02]  /*0ba0*/  IMAD R21, R13, R19.reuse, RZ ;  /* 0x000000130d157224 */ /* 0x080fe400078e02ff */
[----:B------:R-:W-:-:S04]  /*0bb0*/  IMAD.WIDE.U32 R14, P0, R12, R19, R14 ;  /* 0x000000130c0e7225 */ /* 0x000fc8000780000e */
[----:B------:R-:W-:-:S04]  /*0bc0*/  IMAD.HI.U32 R19, R13, R19, RZ ;  /* 0x000000130d137227 */ /* 0x000fc800078e00ff */
[----:B------:R-:W-:-:S04]  /*0bd0*/  IMAD.HI.U32 R14, P1, R13, R17, R14 ;  /* 0x000000110d0e7227 */ /* 0x000fc8000782000e */
[----:B------:R-:W-:Y:S01]  /*0be0*/  IMAD.X R10, R19, 0x1, R13, P0 ;  /* 0x00000001130a7824 */ /* 0x000fe200000e060d */
[----:B------:R-:W-:Y:S02]  /*0bf0*/  IADD3 R15, P2, PT, R21, R14, RZ ;  /* 0x0000000e150f7210 */ /* 0x000fe40007f5e0ff */
[----:B------:R-:W-:Y:S02]  /*0c00*/  IADD3 R19, P4, PT, RZ, -R4, RZ ;  /* 0x80000004ff137210 */ /* 0x000fe40007f9e0ff */
[----:B------:R-:W-:Y:S01]  /*0c10*/  IADD3.X R17, PT, PT, RZ, RZ, R10, P2, P1 ;  /* 0x000000ffff117210 */ /* 0x000fe200017e240a */
[----:B------:R-:W-:-:S04]  /*0c20*/  IMAD.WIDE.U32 R12, R15, R6, RZ ;  /* 0x000000060f0c7225 */ /* 0x000fc800078e00ff */
[----:B------:R-:W-:Y:S01]  /*0c30*/  IMAD R10, R15, R7, R13 ;  /* 0x000000070f0a7224 */ /* 0x000fe200078e020d */
[----:B------:R-:W-:-:S03]  /*0c40*/  IADD3 R13, P0, PT, RZ, -R12, RZ ;  /* 0x8000000cff0d7210 */ /* 0x000fc60007f1e0ff */
[----:B------:R-:W-:Y:S02]  /*0c50*/  IMAD R10, R17, R6, R10 ;  /* 0x00000006110a7224 */ /* 0x000fe400078e020a */
[----:B------:R-:W-:-:S04]  /*0c60*/  IMAD.HI.U32 R14, R15, R13, RZ ;  /* 0x0000000d0f0e7227 */ /* 0x000fc800078e00ff */
[----:B------:R-:W-:Y:S01]  /*0c70*/  IMAD.X R12, RZ, RZ, ~R10, P0 ;  /* 0x000000ffff0c7224 */ /* 0x000fe200000e0e0a */
[----:B------:R-:W-:-:S03]  /*0c80*/  SEL R10, R19, R4, !P3 ;  /* 0x00000004130a7207 */ /* 0x000fc60005800000 */
[----:B------:R-:W-:-:S04]  /*0c90*/  IMAD.WIDE.U32 R14, P0, R15, R12, R14 ;  /* 0x0000000c0f0e7225 */ /* 0x000fc8000780000e */
[----:B------:R-:W-:Y:S01]  /*0ca0*/  IMAD.HI.U32 R13, P1, R17, R13, R14 ;  /* 0x0000000d110d7227 */ /* 0x000fe2000782000e */
[----:B------:R-:W-:-:S03]  /*0cb0*/  IADD3.X R15, PT, PT, RZ, ~R5, RZ, P4, !PT ;  /* 0x80000005ff0f7210 */ /* 0x000fc600027fe4ff */
[CC--:B------:R-:W-:Y:S02]  /*0cc0*/  IMAD R14, R17.reuse, R12.reuse, RZ ;  /* 0x0000000c110e7224 */ /* 0x0c0fe400078e02ff */
[----:B------:R-:W-:-:S03]  /*0cd0*/  IMAD.HI.U32 R12, R17, R12, RZ ;  /* 0x0000000c110c7227 */ /* 0x000fc600078e00ff */
[----:B------:R-:W-:Y:S01]  /*0ce0*/  IADD3 R13, P2, PT, R14, R13, RZ ;  /* 0x0000000d0e0d7210 */ /* 0x000fe20007f5e0ff */
[----:B------:R-:W-:Y:S01]  /*0cf0*/  IMAD.X R17, R12, 0x1, R17, P0 ;  /* 0x000000010c117824 */ /* 0x000fe200000e0611 */
[----:B------:R-:W-:Y:S01]  /*0d00*/  SEL R12, R15, R5, !P3 ;  /* 0x000000050f0c7207 */ /* 0x000fe20005800000 */
[----:B------:R-:W-:Y:S02]  /*0d10*/  IMAD.MOV.U32 R15, RZ, RZ, RZ ;  /* 0x000000ffff0f7224 */ /* 0x000fe400078e00ff */
[----:B------:R-:W-:Y:S01]  /*0d20*/  IMAD.HI.U32 R14, R13, R10, RZ ;  /* 0x0000000a0d0e7227 */ /* 0x000fe200078e00ff */
[----:B------:R-:W-:-:S03]  /*0d30*/  IADD3.X R17, PT, PT, RZ, RZ, R17, P2, P1 ;  /* 0x000000ffff117210 */ /* 0x000fc600017e2411 */
[----:B------:R-:W-:-:S04]  /*0d40*/  IMAD.WIDE.U32 R14, R13, R12, R14 ;  /* 0x0000000c0d0e7225 */ /* 0x000fc800078e000e */
[C---:B------:R-:W-:Y:S02]  /*0d50*/  IMAD R19, R17.reuse, R12, RZ ;  /* 0x0000000c11137224 */ /* 0x040fe400078e02ff */
[----:B------:R-:W-:-:S04]  /*0d60*/  IMAD.HI.U32 R14, P0, R17, R10, R14 ;  /* 0x0000000a110e7227 */ /* 0x000fc8000780000e */
[----:B------:R-:W-:Y:S01]  /*0d70*/  IMAD.HI.U32 R13, R17, R12, RZ ;  /* 0x0000000c110d7227 */ /* 0x000fe200078e00ff */
[----:B------:R-:W-:-:S04]  /*0d80*/  IADD3 R17, P1, PT, R19, R14, RZ ;  /* 0x0000000e13117210 */ /* 0x000fc80007f3e0ff */
[----:B------:R-:W-:Y:S01]  /*0d90*/  IADD3.X R13, PT, PT, R13, RZ, RZ, P0, !PT ;  /* 0x000000ff0d0d7210 */ /* 0x000fe200007fe4ff */
[----:B------:R-:W-:-:S04]  /*0da0*/  IMAD.WIDE.U32 R14, R17, R6, RZ ;  /* 0x00000006110e7225 */ /* 0x000fc800078e00ff */
[----:B------:R-:W-:Y:S01]  /*0db0*/  IMAD.X R13, RZ, RZ, R13, P1 ;  /* 0x000000ffff0d7224 */ /* 0x000fe200008e060d */
[----:B------:R-:W-:Y:S01]  /*0dc0*/  IADD3 R19, P1, PT, -R14, R10, RZ ;  /* 0x0000000a0e137210 */ /* 0x000fe20007f3e1ff */
[C---:B------:R-:W-:Y:S02]  /*0dd0*/  IMAD R15, R17.reuse, R7, R15 ;  /* 0x00000007110f7224 */ /* 0x040fe400078e020f */
[----:B------:R-:W-:Y:S01]  /*0de0*/  VIADD R10, R17, 0x1 ;  /* 0x00000001110a7836 */ /* 0x000fe20000000000 */
[-C--:B------:R-:W-:Y:S01]  /*0df0*/  ISETP.GE.U32.AND P0, PT, R19, R6.reuse, PT ;  /* 0x000000061300720c */ /* 0x080fe20003f06070 */
[----:B------:R-:W-:-:S04]  /*0e00*/  IMAD R13, R13, R6, R15 ;  /* 0x000000060d0d7224 */ /* 0x000fc800078e020f */
[----:B------:R-:W-:Y:S01]  /*0e10*/  IMAD.X R21, R12, 0x1, ~R13, P1 ;  /* 0x000000010c157824 */ /* 0x000fe200008e0e0d */
[----:B------:R-:W-:-:S04]  /*0e20*/  IADD3 R13, P1, PT, R19, -R6, RZ ;  /* 0x80000006130d7210 */ /* 0x000fc80007f3e0ff */
[CC--:B------:R-:W-:Y:S02]  /*0e30*/  ISETP.GE.U32.AND.EX P0, PT, R21.reuse, R7.reuse, PT, P0 ;  /* 0x000000071500720c */ /* 0x0c0fe40003f06100 */
[----:B------:R-:W-:Y:S02]  /*0e40*/  IADD3.X R15, PT, PT, R21, ~R7, RZ, P1, !PT ;  /* 0x80000007150f7210 */ /* 0x000fe40000ffe4ff */
[----:B------:R-:W-:Y:S02]  /*0e50*/  SEL R13, R13, R19, P0 ;  /* 0x000000130d0d7207 */ /* 0x000fe40000000000 */
[----:B------:R-:W-:Y:S02]  /*0e60*/  SEL R17, R10, R17, P0 ;  /* 0x000000110a117207 */ /* 0x000fe40000000000 */
[----:B------:R-:W-:Y:S02]  /*0e70*/  SEL R15, R15, R21, P0 ;  /* 0x000000150f0f7207 */ /* 0x000fe40000000000 */
[----:B------:R-:W-:Y:S01]  /*0e80*/  ISETP.GE.U32.AND P0, PT, R13, R6, PT ;  /* 0x000000060d00720c */ /* 0x000fe20003f06070 */
[----:B------:R-:W-:-:S03]  /*0e90*/  VIADD R6, R17, 0x1 ;  /* 0x0000000111067836 */ /* 0x000fc60000000000 */
[----:B------:R-:W-:Y:S02]  /*0ea0*/  ISETP.GE.U32.AND.EX P0, PT, R15, R7, PT, P0 ;  /* 0x000000070f00720c */ /* 0x000fe40003f06100 */
[----:B------:R-:W-:Y:S02]  /*0eb0*/  LOP3.LUT R7, R11, R5, RZ, 0x3c, !PT ;  /* 0x000000050b077212 */ /* 0x000fe400078e3cff */
[----:B------:R-:W-:Y:S02]  /*0ec0*/  SEL R6, R6, R17, P0 ;  /* 0x0000001106067207 */ /* 0x000fe40000000000 */
[----:B------:R-:W-:Y:S02]  /*0ed0*/  ISETP.GE.AND P1, PT, R7, RZ, PT ;  /* 0x000000ff0700720c */ /* 0x000fe40003f26270 */
[----:B------:R-:W-:Y:S02]  /*0ee0*/  IADD3 R7, PT, PT, RZ, -R6, RZ ;  /* 0x80000006ff077210 */ /* 0x000fe40007ffe0ff */
[----:B------:R-:W-:-:S02]  /*0ef0*/  ISETP.NE.U32.AND P0, PT, R8, RZ, PT ;  /* 0x000000ff0800720c */ /* 0x000fc40003f05070 */
[----:B------:R-:W-:Y:S01]  /*0f00*/  SEL R8, R7, R6, !P1 ;  /* 0x0000000607087207 */ /* 0x000fe20004800000 */
[----:B------:R-:W-:Y:S02]  /*0f10*/  HFMA2 R7, -RZ, RZ, 0, 0 ;  /* 0x00000000ff077431 */ /* 0x000fe400000001ff */
[----:B------:R-:W-:Y:S01]  /*0f20*/  IMAD.MOV.U32 R6, RZ, RZ, R0 ;  /* 0x000000ffff067224 */ /* 0x000fe200078e0000 */
[----:B------:R-:W-:-:S04]  /*0f30*/  ISETP.NE.AND.EX P0, PT, R11, RZ, PT, P0 ;  /* 0x000000ff0b00720c */ /* 0x000fc80003f05300 */
[----:B------:R-:W-:Y:S01]  /*0f40*/  SEL R8, R8, 0xffffffff, P0 ;  /* 0xffffffff08087807 */ /* 0x000fe20000000000 */
[----:B------:R-:W-:Y:S08]  /*0f50*/  RET.REL.NODEC R6 `(_Z14findMinIndicesPiS_S_S_S_S_i) ;  /* 0xfffffff006287950 */ /* 0x000ff00003c3ffff */
.L_x_9:
[----:B------:R-:W-:-:S00]  /*0f60*/  BRA `(.L_x_9) ;  /* 0xfffffffc00fc7947 */ /* 0x000fc0000383ffff */
[----:B------:R-:W-:-:S00]  /*0f70*/  NOP ;  /* 0x0000000000007918 */ /* 0x000fc00000000000 */
        /* <DEDUP_REMOVED lines=8> */
.L_x_20:


//--------------------- .text._Z21neighborJoiningMatrixPiS_S_i --------------------------
	.section	.text._Z21neighborJoiningMatrixPiS_S_i,"ax",@progbits
	.align	128
        .global         _Z21neighborJoiningMatrixPiS_S_i
        .type           _Z21neighborJoiningMatrixPiS_S_i,@function
        .size           _Z21neighborJoiningMatrixPiS_S_i,(.L_x_21 - _Z21neighborJoiningMatrixPiS_S_i)
        .other          _Z21neighborJoiningMatrixPiS_S_i,@"STO_CUDA_ENTRY STV_DEFAULT"
_Z21neighborJoiningMatrixPiS_S_i:
.text._Z21neighborJoiningMatrixPiS_S_i:
[----:B------:R-:W-:Y:S01]  /*0000*/  LDC R1, c[0x0][0x37c] ;  /* 0x0000df00ff017b82 */ /* 0x000fe20000000800 */
[----:B------:R-:W0:Y:S07]  /*0010*/  S2R R2, SR_TID.X ;  /* 0x0000000000027919 */ /* 0x000e2e0000002100 */
[----:B------:R-:W-:Y:S01]  /*0020*/  S2UR UR4, SR_CTAID.Y ;  /* 0x00000000000479c3 */ /* 0x000fe20000002600 */
[----:B------:R-:W1:Y:S01]  /*0030*/  LDCU UR7, c[0x0][0x370] ;  /* 0x00006e00ff0777ac */ /* 0x000e620008000800 */
[----:B------:R-:W0:Y:S01]  /*0040*/  S2R R3, SR_TID.Y ;  /* 0x0000000000037919 */ /* 0x000e220000002200 */
[----:B------:R-:W2:Y:S01]  /*0050*/  LDCU UR8, c[0x0][0x374] ;  /* 0x00006e80ff0877ac */ /* 0x000ea20008000800 */
[----:B------:R-:W3:Y:S04]  /*0060*/  S2R R5, SR_TID.Z ;  /* 0x0000000000057919 */ /* 0x000ee80000002300 */
[----:B------:R-:W2:Y:S01]  /*0070*/  S2UR UR9, SR_CTAID.Z ;  /* 0x00000000000979c3 */ /* 0x000ea20000002700 */
[----:B------:R-:W4:Y:S01]  /*0080*/  LDCU UR10, c[0x0][0x360] ;  /* 0x00006c00ff0a77ac */ /* 0x000f220008000800 */
[----:B------:R-:W4:Y:S06]  /*0090*/  LDCU UR5, c[0x0][0x364] ;  /* 0x00006c80ff0577ac */ /* 0x000f2c0008000800 */
[----:B------:R-:W1:Y:S01]  /*00a0*/  S2UR UR6, SR_CTAID.X ;  /* 0x00000000000679c3 */ /* 0x000e620000002500 */
[----:B------:R-:W5:Y:S07]  /*00b0*/  LDCU UR11, c[0x0][0x398] ;  /* 0x00007300ff0b77ac */ /* 0x000f6e0008000800 */
[----:B------:R-:W5:Y:S01]  /*00c0*/  LDC R7, c[0x0][0x368] ;  /* 0x0000da00ff077b82 */ /* 0x000f620000000800 */
[----:B----4-:R-:W-:-:S02]  /*00d0*/  UIMAD UR5, UR10, UR5, URZ ;  /* 0x000000050a0572a4 */ /* 0x010fc4000f8e02ff */
[----:B--2---:R-:W-:Y:S01]  /*00e0*/  UIMAD UR4, UR8, UR9, UR4 ;  /* 0x00000009080472a4 */ /* 0x004fe2000f8e0204 */
[----:B0-----:R-:W-:Y:S02]  /*00f0*/  IMAD R2, R3, UR10, R2 ;  /* 0x0000000a03027c24 */ /* 0x001fe4000f8e0202 */
[----:B------:R-:W-:Y:S02]  /*0100*/  IMAD.MOV.U32 R3, RZ, RZ, RZ ;  /* 0x000000ffff037224 */ /* 0x000fe400078e00ff */
[----:B---3--:R-:W-:Y:S01]  /*0110*/  IMAD R2, R5, UR5, R2 ;  /* 0x0000000505027c24 */ /* 0x008fe2000f8e0202 */
[----:B-1----:R-:W-:Y:S01]  /*0120*/  UIMAD UR4, UR4, UR7, UR6 ;  /* 0x00000007040472a4 */ /* 0x002fe2000f8e0206 */
[----:B-----5:R-:W-:-:S04]  /*0130*/  IMAD.U32 R5, RZ, RZ, UR11 ;  /* 0x0000000bff057e24 */ /* 0x020fc8000f8e00ff */
[----:B------:R-:W-:Y:S02]  /*0140*/  IMAD R9, R5, R5, RZ ;  /* 0x0000000505097224 */ /* 0x000fe400078e02ff */
[----:B------:R-:W-:-:S04]  /*0150*/  IMAD R7, R7, UR5, RZ ;  /* 0x0000000507077c24 */ /* 0x000fc8000f8e02ff */
[----:B------:R-:W-:-:S03]  /*0160*/  IMAD.WIDE.U32 R2, R7, UR4, R2 ;  /* 0x0000000407027c25 */ /* 0x000fc6000f8e0002 */
[----:B------:R-:W-:-:S04]  /*0170*/  ISETP.GE.U32.AND P0, PT, R2, R9, PT ;  /* 0x000000090200720c */ /* 0x000fc80003f06070 */
[----:B------:R-:W-:-:S13]  /*0180*/  ISETP.GE.U32.AND.EX P0, PT, R3, RZ, PT, P0 ;  /* 0x000000ff0300720c */ /* 0x000fda0003f06100 */
[----:B------:R-:W-:Y:S05]  /*0190*/  @P0 EXIT ;  /* 0x000000000000094d */ /* 0x000fea0003800000 */
[----:B------:R-:W-:Y:S01]  /*01a0*/  SHF.R.S32.HI R7, RZ, 0x1f, R5 ;  /* 0x0000001fff077819 */ /* 0x000fe20000011405 */
[----:B------:R-:W-:Y:S03]  /*01b0*/  BSSY.RECONVERGENT B0, `(.L_x_10) ;  /* 0x0000027000007945 */ /* 0x000fe60003800200 */
[----:B------:R-:W-:-:S04]  /*01c0*/  LOP3.LUT R0, R3, R7, RZ, 0xfc, !PT ;  /* 0x0000000703007212 */ /* 0x000fc800078efcff */
[----:B------:R-:W-:-:S13]  /*01d0*/  ISETP.NE.U32.AND P0, PT, R0, RZ, PT ;  /* 0x000000ff0000720c */ /* 0x000fda0003f05070 */
[----:B------:R-:W-:Y:S05]  /*01e0*/  @P0 BRA `(.L_x_11) ;  /* 0x00000000005c0947 */ /* 0x000fea0003800000 */
[----:B------:R-:W0:Y:S01]  /*01f0*/  I2F.U32.RP R0, R5 ;  /* 0x0000000500007306 */ /* 0x000e220000209000 */
[----:B------:R-:W-:Y:S01]  /*0200*/  ISETP.NE.U32.AND P2, PT, R5, RZ, PT ;  /* 0x000000ff0500720c */ /* 0x000fe20003f45070 */
[----:B------:R-:W-:-:S06]  /*0210*/  IMAD.MOV.U32 R10, RZ, RZ, RZ ;  /* 0x000000ffff0a7224 */ /* 0x000fcc00078e00ff */
        /* <DEDUP_REMOVED lines=11> */
[----:B------:R-:W-:Y:S02]  /*02d0*/  @P0 IMAD.IADD R4, R4, 0x1, -R5 ;  /* 0x0000000104040824 */ /* 0x000fe400078e0a05 */
[----:B------:R-:W-:-:S03]  /*02e0*/  @P0 VIADD R7, R7, 0x1 ;  /* 0x0000000107070836 */ /* 0x000fc60000000000 */
[----:B------:R-:W-:-:S13]  /*02f0*/  ISETP.GE.U32.AND P1, PT, R4, R5, PT ;  /* 0x000000050400720c */ /* 0x000fda0003f26070 */
[----:B------:R-:W-:Y:S01]  /*0300*/  @P1 VIADD R7, R7, 0x1 ;  /* 0x0000000107071836 */ /* 0x000fe20000000000 */
[----:B------:R-:W-:-:S04]  /*0310*/  @!P2 LOP3.LUT R7, RZ, R5, RZ, 0x33, !PT ;  /* 0x00000005ff07a212 */ /* 0x000fc800078e33ff */
[----:B------:R-:W-:Y:S01]  /*0320*/  IADD3 R11, PT, PT, -R7, RZ, RZ ;  /* 0x000000ff070b7210 */ /* 0x000fe20007ffe1ff */
[----:B------:R-:W-:-:S04]  /*0330*/  IMAD.MOV.U32 R0, RZ, RZ, R7 ;  /* 0x000000ffff007224 */ /* 0x000fc800078e0007 */
[----:B------:R-:W-:Y:S01]  /*0340*/  IMAD R11, R5, R11, R2 ;  /* 0x0000000b050b7224 */ /* 0x000fe200078e0202 */
[----:B------:R-:W-:Y:S06]  /*0350*/  BRA `(.L_x_12) ;  /* 0x0000000000307947 */ /* 0x000fec0003800000 */
.L_x_11:
[----:B------:R-:W-:-:S07]  /*0360*/  MOV R0, 0x380 ;  /* 0x0000038000007802 */ /* 0x000fce0000000f00 */
[----:B------:R-:W-:Y:S05]  /*0370*/  CALL.REL.NOINC `($__internal_1_$__cuda_sm20_div_s64) ;  /* 0x00000000009c7944 */ /* 0x000fea0003c00000 */
[----:B------:R-:W0:Y:S01]  /*0380*/  LDCU UR4, c[0x0][0x398] ;  /* 0x00007300ff0477ac */ /* 0x000e220008000800 */
[----:B------:R-:W-:-:S05]  /*0390*/  IADD3 R4, P0, PT, RZ, -R6, RZ ;  /* 0x80000006ff047210 */ /* 0x000fca0007f1e0ff */
[----:B------:R-:W-:Y:S02]  /*03a0*/  IMAD.X R0, RZ, RZ, ~R8, P0 ;  /* 0x000000ffff007224 */ /* 0x000fe400000e0e08 */
[----:B0-----:R-:W-:-:S04]  /*03b0*/  IMAD.U32 R5, RZ, RZ, UR4 ;  /* 0x00000004ff057e24 */ /* 0x001fc8000f8e00ff */
[-C--:B------:R-:W-:Y:S02]  /*03c0*/  IMAD R0, R0, R5.reuse, RZ ;  /* 0x0000000500007224 */ /* 0x080fe400078e02ff */
[----:B------:R-:W-:-:S04]  /*03d0*/  IMAD.WIDE.U32 R8, R4, R5, R2 ;  /* 0x0000000504087225 */ /* 0x000fc800078e0002 */
[----:B------:R-:W-:Y:S01]  /*03e0*/  IMAD R7, R7, R4, R0 ;  /* 0x0000000407077224 */ /* 0x000fe200078e0200 */
[----:B------:R-:W-:Y:S01]  /*03f0*/  MOV R0, R6 ;  /* 0x0000000600007202 */ /* 0x000fe20000000f00 */
[----:B------:R-:W-:Y:S02]  /*0400*/  IMAD.MOV.U32 R11, RZ, RZ, R8 ;  /* 0x000000ffff0b7224 */ /* 0x000fe400078e0008 */
[----:B------:R-:W-:-:S07]  /*0410*/  IMAD.IADD R10, R9, 0x1, R7 ;  /* 0x00000001090a7824 */ /* 0x000fce00078e0207 */
.L_x_12:
[----:B------:R-:W-:Y:S05]  /*0420*/  BSYNC.RECONVERGENT B0 ;  /* 0x0000000000007941 */ /* 0x000fea0003800200 */
.L_x_10:
[----:B------:R-:W-:Y:S01]  /*0430*/  ISETP.NE.AND P0, PT, R0, R11, PT ;  /* 0x0000000b0000720c */ /* 0x000fe20003f05270 */
[----:B------:R-:W0:-:S12]  /*0440*/  LDCU.64 UR4, c[0x0][0x358] ;  /* 0x00006b00ff0477ac */ /* 0x000e180008000a00 */
[----:B------:R-:W1:Y:S02]  /*0450*/  @!P0 LDC.64 R6, c[0x0][0x390] ;  /* 0x0000e400ff068b82 */ /* 0x000e640000000a00 */
[----:B-1----:R-:W-:-:S04]  /*0460*/  @!P0 LEA R6, P1, R2, R6, 0x2 ;  /* 0x0000000602068211 */ /* 0x002fc800078210ff */
[----:B------:R-:W-:-:S05]  /*0470*/  @!P0 LEA.HI.X R7, R2, R7, R3, 0x2, P1 ;  /* 0x0000000702078211 */ /* 0x000fca00008f1403 */
[----:B0-----:R0:W-:Y:S01]  /*0480*/  @!P0 STG.E desc[UR4][R6.64], RZ ;  /* 0x000000ff06008986 */ /* 0x0011e2000c101904 */
[----:B------:R-:W-:Y:S05]  /*0490*/  @!P0 EXIT ;  /* 0x000000000000894d */ /* 0x000fea0003800000 */
[----:B------:R-:W1:Y:S01]  /*04a0*/  LDCU.128 UR8, c[0x0][0x380] ;  /* 0x00007000ff0877ac */ /* 0x000e620008000c00 */
[----:B0-----:R-:W-:Y:S01]  /*04b0*/  SHF.R.S64 R6, RZ, 0x1e, R0 ;  /* 0x0000001eff067819 */ /* 0x001fe20000001000 */
[----:B------:R-:W-:Y:S01]  /*04c0*/  IMAD.SHL.U32 R4, R2, 0x4, RZ ;  /* 0x0000000402047824 */ /* 0x000fe200078e00ff */
[----:B------:R-:W0:Y:S01]  /*04d0*/  LDCU.64 UR6, c[0x0][0x390] ;  /* 0x00007200ff0677ac */ /* 0x000e220008000a00 */
[C---:B-1----:R-:W-:Y:S02]  /*04e0*/  LEA R8, P1, R11.reuse, UR10, 0x2 ;  /* 0x0000000a0b087c11 */ /* 0x042fe4000f8210ff */
[----:B------:R-:W-:Y:S02]  /*04f0*/  IADD3 R6, P0, PT, R6, UR10, RZ ;  /* 0x0000000a06067c10 */ /* 0x000fe4000ff1e0ff */
[----:B------:R-:W-:Y:S02]  /*0500*/  LEA.HI.X R9, R11, UR11, R10, 0x2, P1 ;  /* 0x0000000b0b097c11 */ /* 0x000fe400088f140a */
[----:B------:R-:W-:-:S02]  /*0510*/  LEA.HI.X.SX32 R7, R0, UR11, 0x2, P0 ;  /* 0x0000000b00077c11 */ /* 0x000fc400080f16ff */
[----:B------:R-:W-:Y:S02]  /*0520*/  SHF.L.U64.HI R11, R2, 0x2, R3 ;  /* 0x00000002020b7819 */ /* 0x000fe40000010203 */
[----:B------:R-:W-:Y:S01]  /*0530*/  IADD3 R2, P0, PT, R4, UR8, RZ ;  /* 0x0000000804027c10 */ /* 0x000fe2000ff1e0ff */
[----:B------:R-:W2:Y:S03]  /*0540*/  LDG.E R6, desc[UR4][R6.64] ;  /* 0x0000000406067981 */ /* 0x000ea6000c1e1900 */
[----:B------:R-:W-:Y:S01]  /*0550*/  IADD3.X R3, PT, PT, R11, UR9, RZ, P0, !PT ;  /* 0x000000090b037c10 */ /* 0x000fe200087fe4ff */
[----:B------:R-:W2:Y:S05]  /*0560*/  LDG.E R9, desc[UR4][R8.64] ;  /* 0x0000000408097981 */ /* 0x000eaa000c1e1900 */
[----:B------:R-:W3:Y:S01]  /*0570*/  LDG.E R3, desc[UR4][R2.64] ;  /* 0x0000000402037981 */ /* 0x000ee2000c1e1900 */
[----:B------:R-:W-:-:S02]  /*0580*/  IADD3 R0, PT, PT, R5, -0x2, RZ ;  /* 0xfffffffe05007810 */ /* 0x000fc40007ffe0ff */
[----:B0-----:R-:W-:-:S04]  /*0590*/  IADD3 R4, P0, PT, R4, UR6, RZ ;  /* 0x0000000604047c10 */ /* 0x001fc8000ff1e0ff */
[----:B------:R-:W-:Y:S01]  /*05a0*/  IADD3.X R5, PT, PT, R11, UR7, RZ, P0, !PT ;  /* 0x000000070b057c10 */ /* 0x000fe200087fe4ff */
[----:B--2---:R-:W-:-:S04]  /*05b0*/  IMAD.IADD R10, R6, 0x1, R9 ;  /* 0x00000001060a7824 */ /* 0x004fc800078e0209 */
[----:B---3--:R-:W-:-:S05]  /*05c0*/  IMAD R11, R0, R3, -R10 ;  /* 0x00000003000b7224 */ /* 0x008fca00078e0a0a */
[----:B------:R-:W-:Y:S01]  /*05d0*/  STG.E desc[UR4][R4.64], R11 ;  /* 0x0000000b04007986 */ /* 0x000fe2000c101904 */
[----:B------:R-:W-:Y:S05]  /*05e0*/  EXIT ;  /* 0x000000000000794d */ /* 0x000fea0003800000 */
        .weak           $__internal_1_$__cuda_sm20_div_s64
        .type           $__internal_1_$__cuda_sm20_div_s64,@function
        .size           $__internal_1_$__cuda_sm20_div_s64,(.L_x_21 - $__internal_1_$__cuda_sm20_div_s64)
$__internal_1_$__cuda_sm20_div_s64:
[----:B------:R-:W0:Y:S01]  /*05f0*/  LDC R6, c[0x0][0x398] ;  /* 0x0000e600ff067b82 */ /* 0x000e220000000800 */
[----:B------:R-:W-:Y:S02]  /*0600*/  ISETP.GE.AND P0, PT, R7, RZ, PT ;  /* 0x000000ff0700720c */ /* 0x000fe40003f06270 */
[----:B------:R-:W-:Y:S02]  /*0610*/  ISETP.GE.AND P3, PT, R3, RZ, PT ;  /* 0x000000ff0300720c */ /* 0x000fe40003f66270 */
[----:B0-----:R-:W-:-:S04]  /*0620*/  IADD3 R5, P1, PT, RZ, -R6, RZ ;  /* 0x80000006ff057210 */ /* 0x001fc80007f3e0ff */
[----:B------:R-:W-:Y:S01]  /*0630*/  SEL R4, R5, R6, !P0 ;  /* 0x0000000605047207 */ /* 0x000fe20004000000 */
[----:B------:R-:W-:-:S05]  /*0640*/  IMAD.X R8, RZ, RZ, ~R7, P1 ;  /* 0x000000ffff087224 */ /* 0x000fca00008e0e07 */
        /* <DEDUP_REMOVED lines=15> */
[----:B------:R-:W-:-:S05]  /*0740*/  IMAD.HI.U32 R10, P1, R9, R13, R10 ;  /* 0x0000000d090a7227 */ /* 0x000fca000782000a */
[----:B------:R-:W-:Y:S01]  /*0750*/  IADD3 R11, P2, PT, R17, R10, RZ ;  /* 0x0000000a110b7210 */ /* 0x000fe20007f5e0ff */
[----:B------:R-:W-:Y:S01]  /*0760*/  IMAD.X R10, R15, 0x1, R9, P0 ;  /* 0x000000010f0a7824 */ /* 0x000fe200000e0609 */
[----:B------:R-:W-:-:S03]  /*0770*/  IADD3 R15, P4, PT, RZ, -R2, RZ ;  /* 0x80000002ff0f7210 */ /* 0x000fc60007f9e0ff */
[----:B------:R-:W-:Y:S01]  /*0780*/  IMAD.WIDE.U32 R8, R11, R4, RZ ;  /* 0x000000040b087225 */ /* 0x000fe200078e00ff */
[----:B------:R-:W-:-:S03]  /*0790*/  IADD3.X R13, PT, PT, RZ, RZ, R10, P2, P1 ;  /* 0x000000ffff0d7210 */ /* 0x000fc600017e240a */
[----:B------:R-:W-:Y:S01]  /*07a0*/  IMAD R9, R11, R5, R9 ;  /* 0x000000050b097224 */ /* 0x000fe200078e0209 */
[----:B------:R-:W-:Y:S02]  /*07b0*/  IADD3 R17, P0, PT, RZ, -R8, RZ ;  /* 0x80000008ff117210 */ /* 0x000fe40007f1e0ff */
[----:B------:R-:W-:Y:S01]  /*07c0*/  SEL R8, R15, R2, !P3 ;  /* 0x000000020f087207 */ /* 0x000fe20005800000 */
[----:B------:R-:W-:Y:S02]  /*07d0*/  IMAD R9, R13, R4, R9 ;  /* 0x000000040d097224 */ /* 0x000fe400078e0209 */
[----:B------:R-:W-:-:S04]  /*07e0*/  IMAD.HI.U32 R10, R11, R17, RZ ;  /* 0x000000110b0a7227 */ /* 0x000fc800078e00ff */
[----:B------:R-:W-:-:S04]  /*07f0*/  IMAD.X R12, RZ, RZ, ~R9, P0 ;  /* 0x000000ffff0c7224 */ /* 0x000fc800000e0e09 */
[----:B------:R-:W-:-:S04]  /*0800*/  IMAD.WIDE.U32 R10, P0, R11, R12, R10 ;  /* 0x0000000c0b0a7225 */ /* 0x000fc8000780000a */
[----:B------:R-:W-:-:S04]  /*0810*/  IMAD.HI.U32 R9, P1, R13, R17, R10 ;  /* 0x000000110d097227 */ /* 0x000fc8000782000a */
[CC--:B------:R-:W-:Y:S02]  /*0820*/  IMAD R10, R13.reuse, R12.reuse, RZ ;  /* 0x0000000c0d0a7224 */ /* 0x0c0fe400078e02ff */
[----:B------:R-:W-:-:S03]  /*0830*/  IMAD.HI.U32 R12, R13, R12, RZ ;  /* 0x0000000c0d0c7227 */ /* 0x000fc600078e00ff */
[----:B------:R-:W-:Y:S01]  /*0840*/  IADD3 R9, P2, PT, R10, R9, RZ ;  /* 0x000000090a097210 */ /* 0x000fe20007f5e0ff */
[----:B------:R-:W-:Y:S01]  /*0850*/  IMAD.X R11, RZ, RZ, ~R3, P4 ;  /* 0x000000ffff0b7224 */ /* 0x000fe200020e0e03 */
[----:B------:R-:W-:-:S03]  /*0860*/  IADD3.X R13, PT, PT, R12, R13, RZ, P0, !PT ;  /* 0x0000000d0c0d7210 */ /* 0x000fc600007fe4ff */
[----:B------:R-:W-:Y:S01]  /*0870*/  IMAD.HI.U32 R10, R9, R8, RZ ;  /* 0x00000008090a7227 */ /* 0x000fe200078e00ff */
[----:B------:R-:W-:Y:S02]  /*0880*/  SEL R12, R11, R3, !P3 ;  /* 0x000000030b0c7207 */ /* 0x000fe40005800000 */
[----:B------:R-:W-:Y:S01]  /*0890*/  IADD3.X R13, PT, PT, RZ, RZ, R13, P2, P1 ;  /* 0x000000ffff0d7210 */ /* 0x000fe200017e240d */
[----:B------:R-:W-:Y:S02]  /*08a0*/  IMAD.MOV.U32 R11, RZ, RZ, RZ ;  /* 0x000000ffff0b7224 */ /* 0x000fe400078e00ff */
[----:B------:R-:W-:-:S04]  /*08b0*/  IMAD.WIDE.U32 R10, R9, R12, R10 ;  /* 0x0000000c090a7225 */ /* 0x000fc800078e000a */
[C---:B------:R-:W-:Y:S02]  /*08c0*/  IMAD R15, R13.reuse, R12, RZ ;  /* 0x0000000c0d0f7224 */ /* 0x040fe400078e02ff */
[----:B------:R-:W-:-:S04]  /*08d0*/  IMAD.HI.U32 R10, P0, R13, R8, R10 ;  /* 0x000000080d0a7227 */ /* 0x000fc8000780000a */
[----:B------:R-:W-:Y:S01]  /*08e0*/  IMAD.HI.U32 R9, R13, R12, RZ ;  /* 0x0000000c0d097227 */ /* 0x000fe200078e00ff */
[----:B------:R-:W-:-:S03]  /*08f0*/  IADD3 R13, P1, PT, R15, R10, RZ ;  /* 0x0000000a0f0d7210 */ /* 0x000fc60007f3e0ff */
[----:B------:R-:W-:Y:S02]  /*0900*/  IMAD.X R9, RZ, RZ, R9, P0 ;  /* 0x000000ffff097224 */ /* 0x000fe400000e0609 */
[----:B------:R-:W-:-:S04]  /*0910*/  IMAD.WIDE.U32 R10, R13, R4, RZ ;  /* 0x000000040d0a7225 */ /* 0x000fc800078e00ff */
[----:B------:R-:W-:Y:S01]  /*0920*/  IMAD.X R9, RZ, RZ, R9, P1 ;  /* 0x000000ffff097224 */ /* 0x000fe200008e0609 */
[----:B------:R-:W-:Y:S01]  /*0930*/  IADD3 R17, P1, PT, -R10, R8, RZ ;  /* 0x000000080a117210 */ /* 0x000fe20007f3e1ff */
[C---:B------:R-:W-:Y:S01]  /*0940*/  IMAD R11, R13.reuse, R5, R11 ;  /* 0x000000050d0b7224 */ /* 0x040fe200078e020b */
[----:B------:R-:W-:Y:S02]  /*0950*/  IADD3 R8, P2, PT, R13, 0x1, RZ ;  /* 0x000000010d087810 */ /* 0x000fe40007f5e0ff */
[-C--:B------:R-:W-:Y:S01]  /*0960*/  ISETP.GE.U32.AND P0, PT, R17, R4.reuse, PT ;  /* 0x000000041100720c */ /* 0x080fe20003f06070 */
[----:B------:R-:W-:Y:S02]  /*0970*/  IMAD R11, R9, R4, R11 ;  /* 0x00000004090b7224 */ /* 0x000fe400078e020b */
[----:B------:R-:W-:-:S03]  /*0980*/  IMAD.X R10, RZ, RZ, R9, P2 ;  /* 0x000000ffff0a7224 */ /* 0x000fc600010e0609 */
[----:B------:R-:W-:Y:S02]  /*0990*/  IADD3.X R19, PT, PT, ~R11, R12, RZ, P1, !PT ;  /* 0x0000000c0b137210 */ /* 0x000fe40000ffe5ff */
[----:B------:R-:W-:Y:S02]  /*09a0*/  IADD3 R11, P1, PT, R17, -R4, RZ ;  /* 0x80000004110b7210 */ /* 0x000fe40007f3e0ff */
[----:B------:R-:W-:-:S03]  /*09b0*/  ISETP.GE.U32.AND.EX P0, PT, R19, R5, PT, P0 ;  /* 0x000000051300720c */ /* 0x000fc60003f06100 */
[----:B------:R-:W-:Y:S01]  /*09c0*/  IMAD.X R15, R19, 0x1, ~R5, P1 ;  /* 0x00000001130f7824 */ /* 0x000fe200008e0e05 */
[----:B------:R-:W-:Y:S02]  /*09d0*/  SEL R11, R11, R17, P0 ;  /* 0x000000110b0b7207 */ /* 0x000fe40000000000 */
[----:B------:R-:W-:Y:S02]  /*09e0*/  SEL R13, R8, R13, P0 ;  /* 0x0000000d080d7207 */ /* 0x000fe40000000000 */
[----:B------:R-:W-:Y:S02]  /*09f0*/  SEL R15, R15, R19, P0 ;  /* 0x000000130f0f7207 */ /* 0x000fe40000000000 */
[----:B------:R-:W-:Y:S02]  /*0a00*/  ISETP.GE.U32.AND P1, PT, R11, R4, PT ;  /* 0x000000040b00720c */ /* 0x000fe40003f26070 */
[----:B------:R-:W-:Y:S02]  /*0a10*/  SEL R9, R10, R9, P0 ;  /* 0x000000090a097207 */ /* 0x000fe40000000000 */
[----:B------:R-:W-:-:S02]  /*0a20*/  IADD3 R4, P2, PT, R13, 0x1, RZ ;  /* 0x000000010d047810 */ /* 0x000fc40007f5e0ff */
[----:B------:R-:W-:Y:S02]  /*0a30*/  ISETP.GE.U32.AND.EX P0, PT, R15, R5, PT, P1 ;  /* 0x000000050f00720c */ /* 0x000fe40003f06110 */
[----:B------:R-:W-:Y:S01]  /*0a40*/  LOP3.LUT R10, R7, R3, RZ, 0x3c, !PT ;  /* 0x00000003070a7212 */ /* 0x000fe200078e3cff */
[----:B------:R-:W-:Y:S01]  /*0a50*/  IMAD.X R8, RZ, RZ, R9, P2 ;  /* 0x000000ffff087224 */ /* 0x000fe200010e0609 */
[----:B------:R-:W-:Y:S02]  /*0a60*/  SEL R4, R4, R13, P0 ;  /* 0x0000000d04047207 */ /* 0x000fe40000000000 */
[----:B------:R-:W-:Y:S02]  /*0a70*/  ISETP.GE.AND P1, PT, R10, RZ, PT ;  /* 0x000000ff0a00720c */ /* 0x000fe40003f26270 */
[----:B------:R-:W-:Y:S02]  /*0a80*/  SEL R8, R8, R9, P0 ;  /* 0x0000000908087207 */ /* 0x000fe40000000000 */
[----:B------:R-:W-:-:S02]  /*0a90*/  IADD3 R5, P2, PT, RZ, -R4, RZ ;  /* 0x80000004ff057210 */ /* 0x000fc40007f5e0ff */
[----:B------:R-:W-:Y:S02]  /*0aa0*/  ISETP.NE.U32.AND P0, PT, R6, RZ, PT ;  /* 0x000000ff0600720c */ /* 0x000fe40003f05070 */
[----:B------:R-:W-:Y:S02]  /*0ab0*/  IADD3.X R9, PT, PT, RZ, ~R8, RZ, P2, !PT ;  /* 0x80000008ff097210 */ /* 0x000fe400017fe4ff */
[----:B------:R-:W-:Y:S01]  /*0ac0*/  SEL R6, R5, R4, !P1 ;  /* 0x0000000405067207 */ /* 0x000fe20004800000 */
[----:B------:R-:W-:Y:S01]  /*0ad0*/  IMAD.MOV.U32 R4, RZ, RZ, R0 ;  /* 0x000000ffff047224 */ /* 0x000fe200078e0000 */
[----:B------:R-:W-:Y:S01]  /*0ae0*/  ISETP.NE.AND.EX P0, PT, R7, RZ, PT, P0 ;  /* 0x000000ff0700720c */ /* 0x000fe20003f05300 */
[----:B------:R-:W-:Y:S01]  /*0af0*/  IMAD.MOV.U32 R5, RZ, RZ, 0x0 ;  /* 0x00000000ff057424 */ /* 0x000fe200078e00ff */
[----:B------:R-:W-:Y:S02]  /*0b00*/  SEL R8, R9, R8, !P1 ;  /* 0x0000000809087207 */ /* 0x000fe40004800000 */
[----:B------:R-:W-:-:S02]  /*0b10*/  SEL R6, R6, 0xffffffff, P0 ;  /* 0xffffffff06067807 */ /* 0x000fc40000000000 */
[----:B------:R-:W-:Y:S01]  /*0b20*/  SEL R8, R8, 0xffffffff, P0 ;  /* 0xffffffff08087807 */ /* 0x000fe20000000000 */
[----:B------:R-:W-:Y:S06]  /*0b30*/  RET.REL.NODEC R4 `(_Z21neighborJoiningMatrixPiS_S_i) ;  /* 0xfffffff404307950 */ /* 0x000fec0003c3ffff */
.L_x_13:
        /* <DEDUP_REMOVED lines=12> */
.L_x_21:


//--------------------- .text._Z6rowsumPiS_i      --------------------------
	.section	.text._Z6rowsumPiS_i,"ax",@progbits
	.align	128
        .global         _Z6rowsumPiS_i
        .type           _Z6rowsumPiS_i,@function
        .size           _Z6rowsumPiS_i,(.L_x_24 - _Z6rowsumPiS_i)
        .other          _Z6rowsumPiS_i,@"STO_CUDA_ENTRY STV_DEFAULT"
_Z6rowsumPiS_i:
.text._Z6rowsumPiS_i:
        /* <DEDUP_REMOVED lines=10> */
[----:B------:R-:W1:Y:S08]  /*00a0*/  S2UR UR6, SR_CTAID.X ;  /* 0x00000000000679c3 */ /* 0x000e700000002500 */
[----:B------:R-:W5:Y:S01]  /*00b0*/  LDC R4, c[0x0][0x368] ;  /* 0x0000da00ff047b82 */ /* 0x000f620000000800 */
[----:B----4-:R-:W-:-:S07]  /*00c0*/  UIMAD UR5, UR10, UR5, URZ ;  /* 0x000000050a0572a4 */ /* 0x010fce000f8e02ff */
[----:B------:R-:W4:Y:S01]  /*00d0*/  LDC R0, c[0x0][0x390] ;  /* 0x0000e400ff007b82 */ /* 0x000f220000000800 */
[----:B--2---:R-:W-:Y:S01]  /*00e0*/  UIMAD UR4, UR8, UR9, UR4 ;  /* 0x00000009080472a4 */ /* 0x004fe2000f8e0204 */
[----:B0-----:R-:W-:Y:S02]  /*00f0*/  IMAD R2, R3, UR10, R2 ;  /* 0x0000000a03027c24 */ /* 0x001fe4000f8e0202 */
[----:B------:R-:W-:Y:S02]  /*0100*/  IMAD.MOV.U32 R3, RZ, RZ, RZ ;  /* 0x000000ffff037224 */ /* 0x000fe400078e00ff */
[----:B---3--:R-:W-:Y:S01]  /*0110*/  IMAD R2, R5, UR5, R2 ;  /* 0x0000000505027c24 */ /* 0x008fe2000f8e0202 */
[----:B-1----:R-:W-:Y:S01]  /*0120*/  UIMAD UR4, UR4, UR7, UR6 ;  /* 0x00000007040472a4 */ /* 0x002fe2000f8e0206 */
[----:B-----5:R-:W-:-:S05]  /*0130*/  IMAD R5, R4, UR5, RZ ;  /* 0x0000000504057c24 */ /* 0x020fca000f8e02ff */
[----:B------:R-:W-:Y:S01]  /*0140*/  IMAD.WIDE.U32 R4, R5, UR4, R2 ;  /* 0x0000000405047c25 */ /* 0x000fe2000f8e0002 */
[----:B----4-:R-:W-:Y:S02]  /*0150*/  SHF.R.S32.HI R7, RZ, 0x1f, R0 ;  /* 0x0000001fff077819 */ /* 0x010fe40000011400 */
[----:B------:R-:W-:-:S04]  /*0160*/  ISETP.GE.U32.AND P0, PT, R4, R0, PT ;  /* 0x000000000400720c */ /* 0x000fc80003f06070 */
[----:B------:R-:W-:-:S13]  /*0170*/  ISETP.GE.AND.EX P0, PT, R5, R7, PT, P0 ;  /* 0x000000070500720c */ /* 0x000fda0003f06300 */
[----:B------:R-:W-:Y:S05]  /*0180*/  @P0 EXIT ;  /* 0x000000000000094d */ /* 0x000fea0003800000 */
[----:B------:R-:W0:Y:S01]  /*0190*/  LDCU.64 UR6, c[0x0][0x388] ;  /* 0x00007100ff0677ac */ /* 0x000e220008000a00 */
[----:B------:R-:W-:Y:S01]  /*01a0*/  ISETP.GE.AND P0, PT, R0, 0x1, PT ;  /* 0x000000010000780c */ /* 0x000fe20003f06270 */
[----:B------:R-:W1:Y:S01]  /*01b0*/  LDCU.64 UR4, c[0x0][0x358] ;  /* 0x00006b00ff0477ac */ /* 0x000e620008000a00 */
[----:B0-----:R-:W-:-:S04]  /*01c0*/  LEA R2, P1, R4, UR6, 0x2 ;  /* 0x0000000604027c11 */ /* 0x001fc8000f8210ff */
[----:B------:R-:W-:-:S05]  /*01d0*/  LEA.HI.X R3, R4, UR7, R5, 0x2, P1 ;  /* 0x0000000704037c11 */ /* 0x000fca00088f1405 */
[----:B-1----:R0:W-:Y:S02]  /*01e0*/  STG.E desc[UR4][R2.64], RZ ;  /* 0x000000ff02007986 */ /* 0x0021e4000c101904 */
[----:B------:R-:W-:Y:S05]  /*01f0*/  @!P0 EXIT ;  /* 0x000000000000894d */ /* 0x000fea0003800000 */
[C---:B------:R-:W-:Y:S01]  /*0200*/  ISETP.GE.U32.AND P1, PT, R0.reuse, 0x10, PT ;  /* 0x000000100000780c */ /* 0x040fe20003f26070 */
[-C--:B------:R-:W-:Y:S01]  /*0210*/  IMAD R5, R5, R0.reuse, RZ ;  /* 0x0000000005057224 */ /* 0x080fe200078e02ff */
[----:B------:R-:W-:Y:S01]  /*0220*/  LOP3.LUT R10, R0, 0xf, RZ, 0xc0, !PT ;  /* 0x0000000f000a7812 */ /* 0x000fe200078ec0ff */
[----:B------:R-:W-:Y:S02]  /*0230*/  IMAD.MOV.U32 R9, RZ, RZ, RZ ;  /* 0x000000ffff097224 */ /* 0x000fe400078e00ff */
[----:B------:R-:W-:Y:S01]  /*0240*/  IMAD R11, R4, R7, R5 ;  /* 0x00000007040b7224 */ /* 0x000fe200078e0205 */
[----:B------:R-:W-:Y:S01]  /*0250*/  ISETP.NE.AND P0, PT, R10, RZ, PT ;  /* 0x000000ff0a00720c */ /* 0x000fe20003f05270 */
[----:B------:R-:W-:-:S04]  /*0260*/  IMAD.WIDE.U32 R4, R4, R0, RZ ;  /* 0x0000000004047225 */ /* 0x000fc800078e00ff */
[----:B------:R-:W-:Y:S02]  /*0270*/  IMAD.IADD R11, R5, 0x1, R11 ;  /* 0x00000001050b7824 */ /* 0x000fe400078e020b */
[----:B------:R-:W-:Y:S06]  /*0280*/  @!P1 BRA `(.L_x_14) ;  /* 0x0000000000b89947 */ /* 0x000fec0003800000 */
[----:B------:R-:W1:Y:S01]  /*0290*/  LDCU.64 UR6, c[0x0][0x380] ;  /* 0x00007000ff0677ac */ /* 0x000e620008000a00 */
[----:B------:R-:W-:-:S05]  /*02a0*/  LOP3.LUT R9, R0, 0x7ffffff0, RZ, 0xc0, !PT ;  /* 0x7ffffff000097812 */ /* 0x000fca00078ec0ff */
[----:B------:R-:W-:Y:S01]  /*02b0*/  IMAD.MOV R8, RZ, RZ, -R9 ;  /* 0x000000ffff087224 */ /* 0x000fe200078e0a09 */
[----:B-1----:R-:W-:-:S04]  /*02c0*/  LEA R12, P1, R4, UR6, 0x2 ;  /* 0x00000006040c7c11 */ /* 0x002fc8000f8210ff */
[----:B------:R-:W-:Y:S02]  /*02d0*/  IADD3 R12, P2, PT, R12, 0x20, RZ ;  /* 0x000000200c0c7810 */ /* 0x000fe40007f5e0ff */
[----:B------:R-:W-:-:S05]  /*02e0*/  LEA.HI.X R21, R4, UR7, R11, 0x2, P1 ;  /* 0x0000000704157c11 */ /* 0x000fca00088f140b */
[----:B------:R-:W-:-:S07]  /*02f0*/  IMAD.X R21, RZ, RZ, R21, P2 ;  /* 0x000000ffff157224 */ /* 0x000fce00010e0615 */
.L_x_15:
[----:B------:R-:W-:Y:S02]  /*0300*/  IMAD.MOV.U32 R6, RZ, RZ, R12 ;  /* 0x000000ffff067224 */ /* 0x000fe400078e000c */
[----:B------:R-:W-:-:S05]  /*0310*/  IMAD.MOV.U32 R7, RZ, RZ, R21 ;  /* 0x000000ffff077224 */ /* 0x000fca00078e0015 */
[----:B---3--:R-:W2:Y:S04]  /*0320*/  LDG.E R13, desc[UR4][R6.64+-0x20] ;  /* 0xffffe004060d7981 */ /* 0x008ea8000c1e1900 */
[----:B--2---:R1:W-:Y:S04]  /*0330*/  REDG.E.ADD.STRONG.GPU desc[UR4][R2.64], R13 ;  /* 0x0000000d0200798e */ /* 0x0043e8000c12e104 */
[----:B------:R-:W2:Y:S04]  /*0340*/  LDG.E R15, desc[UR4][R6.64+-0x1c] ;  /* 0xffffe404060f7981 */ /* 0x000ea8000c1e1900 */
[----:B--2---:R2:W-:Y:S04]  /*0350*/  REDG.E.ADD.STRONG.GPU desc[UR4][R2.64], R15 ;  /* 0x0000000f0200798e */ /* 0x0045e8000c12e104 */
[----:B------:R-:W3:Y:S04]  /*0360*/  LDG.E R17, desc[UR4][R6.64+-0x18] ;  /* 0xffffe80406117981 */ /* 0x000ee8000c1e1900 */
[----:B---3--:R3:W-:Y:S04]  /*0370*/  REDG.E.ADD.STRONG.GPU desc[UR4][R2.64], R17 ;  /* 0x000000110200798e */ /* 0x0087e8000c12e104 */
[----:B------:R-:W4:Y:S04]  /*0380*/  LDG.E R19, desc[UR4][R6.64+-0x14] ;  /* 0xffffec0406137981 */ /* 0x000f28000c1e1900 */
[----:B----4-:R4:W-:Y:S04]  /*0390*/  REDG.E.ADD.STRONG.GPU desc[UR4][R2.64], R19 ;  /* 0x000000130200798e */ /* 0x0109e8000c12e104 */
[----:B------:R-:W5:Y:S04]  /*03a0*/  LDG.E R21, desc[UR4][R6.64+-0x10] ;  /* 0xfffff00406157981 */ /* 0x000f68000c1e1900 */
[----:B-----5:R5:W-:Y:S04]  /*03b0*/  REDG.E.ADD.STRONG.GPU desc[UR4][R2.64], R21 ;  /* 0x000000150200798e */ /* 0x020be8000c12e104 */
[----:B------:R-:W2:Y:S04]  /*03c0*/  LDG.E R23, desc[UR4][R6.64+-0xc] ;  /* 0xfffff40406177981 */ /* 0x000ea8000c1e1900 */
[----:B--2---:R2:W-:Y:S04]  /*03d0*/  REDG.E.ADD.STRONG.GPU desc[UR4][R2.64], R23 ;  /* 0x000000170200798e */ /* 0x0045e8000c12e104 */
[----:B-1----:R-:W3:Y:S04]  /*03e0*/  LDG.E R13, desc[UR4][R6.64+-0x8] ;  /* 0xfffff804060d7981 */ /* 0x002ee8000c1e1900 */
[----:B---3--:R1:W-:Y:S04]  /*03f0*/  REDG.E.ADD.STRONG.GPU desc[UR4][R2.64], R13 ;  /* 0x0000000d0200798e */ /* 0x0083e8000c12e104 */
        /* <DEDUP_REMOVED lines=8> */
[----:B------:R-:W3:Y:S04]  /*0480*/  LDG.E R23, desc[UR4][R6.64+0xc] ;  /* 0x00000c0406177981 */ /* 0x000ee8000c1e1900 */
[----:B---3--:R3:W-:Y:S04]  /*0490*/  REDG.E.ADD.STRONG.GPU desc[UR4][R2.64], R23 ;  /* 0x000000170200798e */ /* 0x0087e8000c12e104 */
[----:B-1----:R-:W4:Y:S04]  /*04a0*/  LDG.E R13, desc[UR4][R6.64+0x10] ;  /* 0x00001004060d7981 */ /* 0x002f28000c1e1900 */
[----:B----4-:R3:W-:Y:S04]  /*04b0*/  REDG.E.ADD.STRONG.GPU desc[UR4][R2.64], R13 ;  /* 0x0000000d0200798e */ /* 0x0107e8000c12e104 */
[----:B------:R-:W4:Y:S04]  /*04c0*/  LDG.E R15, desc[UR4][R6.64+0x14] ;  /* 0x00001404060f7981 */ /* 0x000f28000c1e1900 */
[----:B----4-:R3:W-:Y:S04]  /*04d0*/  REDG.E.ADD.STRONG.GPU desc[UR4][R2.64], R15 ;  /* 0x0000000f0200798e */ /* 0x0107e8000c12e104 */
[----:B------:R-:W4:Y:S01]  /*04e0*/  LDG.E R17, desc[UR4][R6.64+0x18] ;  /* 0x0000180406117981 */ /* 0x000f22000c1e1900 */
[----:B------:R-:W-:-:S05]  /*04f0*/  VIADD R8, R8, 0x10 ;  /* 0x0000001008087836 */ /* 0x000fca0000000000 */
[----:B------:R-:W-:Y:S01]  /*0500*/  ISETP.NE.AND P1, PT, R8, RZ, PT ;  /* 0x000000ff0800720c */ /* 0x000fe20003f25270 */
[----:B----4-:R3:W-:Y:S04]  /*0510*/  REDG.E.ADD.STRONG.GPU desc[UR4][R2.64], R17 ;  /* 0x000000110200798e */ /* 0x0107e8000c12e104 */
[----:B-----5:R-:W4:Y:S01]  /*0520*/  LDG.E R19, desc[UR4][R6.64+0x1c] ;  /* 0x00001c0406137981 */ /* 0x020f22000c1e1900 */
[----:B------:R-:W-:-:S05]  /*0530*/  IADD3 R12, P2, PT, R6, 0x40, RZ ;  /* 0x00000040060c7810 */ /* 0x000fca0007f5e0ff */
[----:B--2---:R-:W-:Y:S01]  /*0540*/  IMAD.X R21, RZ, RZ, R7, P2 ;  /* 0x000000ffff157224 */ /* 0x004fe200010e0607 */
[----:B----4-:R3:W-:Y:S01]  /*0550*/  REDG.E.ADD.STRONG.GPU desc[UR4][R2.64], R19 ;  /* 0x000000130200798e */ /* 0x0107e2000c12e104 */
[----:B------:R-:W-:Y:S06]  /*0560*/  @P1 BRA `(.L_x_15) ;  /* 0xfffffffc00641947 */ /* 0x000fec000383ffff */
.L_x_14:
[----:B------:R-:W-:Y:S05]  /*0570*/  @!P0 EXIT ;  /* 0x000000000000894d */ /* 0x000fea0003800000 */
[----:B------:R-:W-:Y:S02]  /*0580*/  ISETP.GE.U32.AND P1, PT, R10, 0x8, PT ;  /* 0x000000080a00780c */ /* 0x000fe40003f26070 */
[----:B------:R-:W-:-:S04]  /*0590*/  LOP3.LUT R12, R0, 0x7, RZ, 0xc0, !PT ;  /* 0x00000007000c7812 */ /* 0x000fc800078ec0ff */
[----:B------:R-:W-:-:S07]  /*05a0*/  ISETP.NE.AND P0, PT, R12, RZ, PT ;  /* 0x000000ff0c00720c */ /* 0x000fce0003f05270 */
[----:B------:R-:W-:Y:S06]  /*05b0*/  @!P1 BRA `(.L_x_16) ;  /* 0x0000000000589947 */ /* 0x000fec0003800000 */
[----:B------:R-:W1:Y:S01]  /*05c0*/  LDCU.64 UR6, c[0x0][0x380] ;  /* 0x00007000ff0677ac */ /* 0x000e620008000a00 */
[----:B------:R-:W-:-:S05]  /*05d0*/  IADD3 R7, P1, PT, R9, R4, RZ ;  /* 0x0000000409077210 */ /* 0x000fca0007f3e0ff */
[----:B------:R-:W-:Y:S01]  /*05e0*/  IMAD.X R8, RZ, RZ, R11, P1 ;  /* 0x000000ffff087224 */ /* 0x000fe200008e060b */
[----:B-1----:R-:W-:-:S04]  /*05f0*/  LEA R6, P1, R7, UR6, 0x2 ;  /* 0x0000000607067c11 */ /* 0x002fc8000f8210ff */
[----:B------:R-:W-:-:S05]  /*0600*/  LEA.HI.X R7, R7, UR7, R8, 0x2, P1 ;  /* 0x0000000707077c11 */ /* 0x000fca00088f1408 */
[----:B---3--:R-:W2:Y:S04]  /*0610*/  LDG.E R13, desc[UR4][R6.64] ;  /* 0x00000004060d7981 */ /* 0x008ea8000c1e1900 */
[----:B--2---:R1:W-:Y:S04]  /*0620*/  REDG.E.ADD.STRONG.GPU desc[UR4][R2.64], R13 ;  /* 0x0000000d0200798e */ /* 0x0043e8000c12e104 */
[----:B------:R-:W2:Y:S04]  /*0630*/  LDG.E R15, desc[UR4][R6.64+0x4] ;  /* 0x00000404060f7981 */ /* 0x000ea8000c1e1900 */
[----:B--2---:R2:W-:Y:S04]  /*0640*/  REDG.E.ADD.STRONG.GPU desc[UR4][R2.64], R15 ;  /* 0x0000000f0200798e */ /* 0x0045e8000c12e104 */
[----:B------:R-:W3:Y:S04]  /*0650*/  LDG.E R17, desc[UR4][R6.64+0x8] ;  /* 0x0000080406117981 */ /* 0x000ee8000c1e1900 */
[----:B---3--:R4:W-:Y:S04]  /*0660*/  REDG.E.ADD.STRONG.GPU desc[UR4][R2.64], R17 ;  /* 0x000000110200798e */ /* 0x0089e8000c12e104 */
[----:B------:R-:W3:Y:S04]  /*0670*/  LDG.E R19, desc[UR4][R6.64+0xc] ;  /* 0x00000c0406137981 */ /* 0x000ee8000c1e1900 */
[----:B---3--:R4:W-:Y:S04]  /*0680*/  REDG.E.ADD.STRONG.GPU desc[UR4][R2.64], R19 ;  /* 0x000000130200798e */ /* 0x0089e8000c12e104 */
[----:B------:R-:W3:Y:S04]  /*0690*/  LDG.E R21, desc[UR4][R6.64+0x10] ;  /* 0x0000100406157981 */ /* 0x000ee8000c1e1900 */
[----:B---3--:R4:W-:Y:S04]  /*06a0*/  REDG.E.ADD.STRONG.GPU desc[UR4][R2.64], R21 ;  /* 0x000000150200798e */ /* 0x0089e8000c12e104 */
[----:B------:R-:W3:Y:S04]  /*06b0*/  LDG.E R23, desc[UR4][R6.64+0x14] ;  /* 0x0000140406177981 */ /* 0x000ee8000c1e1900 */
[----:B---3--:R4:W-:Y:S04]  /*06c0*/  REDG.E.ADD.STRONG.GPU desc[UR4][R2.64], R23 ;  /* 0x000000170200798e */ /* 0x0089e8000c12e104 */
[----:B-1----:R-:W3:Y:S04]  /*06d0*/  LDG.E R13, desc[UR4][R6.64+0x18] ;  /* 0x00001804060d7981 */ /* 0x002ee8000c1e1900 */
[----:B---3--:R4:W-:Y:S04]  /*06e0*/  REDG.E.ADD.STRONG.GPU desc[UR4][R2.64], R13 ;  /* 0x0000000d0200798e */ /* 0x0089e8000c12e104 */
[----:B--2---:R-:W2:Y:S01]  /*06f0*/  LDG.E R15, desc[UR4][R6.64+0x1c] ;  /* 0x00001c04060f7981 */ /* 0x004ea2000c1e1900 */
[----:B------:R-:W-:-:S03]  /*0700*/  VIADD R9, R9, 0x8 ;  /* 0x0000000809097836 */ /* 0x000fc60000000000 */
[----:B--2---:R4:W-:Y:S04]  /*0710*/  REDG.E.ADD.STRONG.GPU desc[UR4][R2.64], R15 ;  /* 0x0000000f0200798e */ /* 0x0049e8000c12e104 */
.L_x_16:
        /* <DEDUP_REMOVED lines=10> */
[----:B---34-:R-:W2:Y:S04]  /*07c0*/  LDG.E R13, desc[UR4][R6.64] ;  /* 0x00000004060d7981 */ /* 0x018ea8000c1e1900 */
[----:B--2---:R1:W-:Y:S04]  /*07d0*/  REDG.E.ADD.STRONG.GPU desc[UR4][R2.64], R13 ;  /* 0x0000000d0200798e */ /* 0x0043e8000c12e104 */
[----:B------:R-:W2:Y:S04]  /*07e0*/  LDG.E R15, desc[UR4][R6.64+0x4] ;  /* 0x00000404060f7981 */ /* 0x000ea8000c1e1900 */
[----:B--2---:R1:W-:Y:S04]  /*07f0*/  REDG.E.ADD.STRONG.GPU desc[UR4][R2.64], R15 ;  /* 0x0000000f0200798e */ /* 0x0043e8000c12e104 */
[----:B------:R-:W2:Y:S04]  /*0800*/  LDG.E R17, desc[UR4][R6.64+0x8] ;  /* 0x0000080406117981 */ /* 0x000ea8000c1e1900 */
[----:B--2---:R1:W-:Y:S04]  /*0810*/  REDG.E.ADD.STRONG.GPU desc[UR4][R2.64], R17 ;  /* 0x000000110200798e */ /* 0x0043e8000c12e104 */
[----:B------:R-:W2:Y:S01]  /*0820*/  LDG.E R19, desc[UR4][R6.64+0xc] ;  /* 0x00000c0406137981 */ /* 0x000ea2000c1e1900 */
[----:B------:R-:W-:-:S03]  /*0830*/  VIADD R9, R9, 0x4 ;  /* 0x0000000409097836 */ /* 0x000fc60000000000 */
[----:B--2---:R1:W-:Y:S04]  /*0840*/  REDG.E.ADD.STRONG.GPU desc[UR4][R2.64], R19 ;  /* 0x000000130200798e */ /* 0x0043e8000c12e104 */
.L_x_17:
[----:B------:R-:W-:Y:S05]  /*0850*/  @!P0 EXIT ;  /* 0x000000000000894d */ /* 0x000fea0003800000 */
[----:B------:R-:W2:Y:S01]  /*0860*/  LDCU.64 UR6, c[0x0][0x380] ;  /* 0x00007000ff0677ac */ /* 0x000ea20008000a00 */
[----:B------:R-:W-:Y:S01]  /*0870*/  IADD3 R5, P0, PT, R9, R4, RZ ;  /* 0x0000000409057210 */ /* 0x000fe20007f1e0ff */
[----:B------:R-:W-:-:S04]  /*0880*/  IMAD.MOV R0, RZ, RZ, -R0 ;  /* 0x000000ffff007224 */ /* 0x000fc800078e0a00 */
[----:B------:R-:W-:Y:S01]  /*0890*/  IMAD.X R6, RZ, RZ, R11, P0 ;  /* 0x000000ffff067224 */ /* 0x000fe200000e060b */
[----:B--2---:R-:W-:-:S04]  /*08a0*/  LEA R4, P1, R5, UR6, 0x2 ;  /* 0x0000000605047c11 */ /* 0x004fc8000f8210ff */
[----:B------:R-:W-:-:S09]  /*08b0*/  LEA.HI.X R7, R5, UR7, R6, 0x2, P1 ;  /* 0x0000000705077c11 */ /* 0x000fd200088f1406 */
.L_x_18:
[----:B--2---:R-:W-:-:S06]  /*08c0*/  IMAD.MOV.U32 R5, RZ, RZ, R7 ;  /* 0x000000ffff057224 */ /* 0x004fcc00078e0007 */
[----:B------:R2:W5:Y:S01]  /*08d0*/  LDG.E R5, desc[UR4][R4.64] ;  /* 0x0000000404057981 */ /* 0x000562000c1e1900 */
[----:B------:R-:W-:-:S05]  /*08e0*/  VIADD R0, R0, 0x1 ;  /* 0x0000000100007836 */ /* 0x000fca0000000000 */
[----:B------:R-:W-:Y:S02]  /*08f0*/  ISETP.NE.AND P0, PT, R0, RZ, PT ;  /* 0x000000ff0000720c */ /* 0x000fe40003f05270 */
[----:B--2---:R-:W-:-:S05]  /*0900*/  IADD3 R4, P1, PT, R4, 0x4, RZ ;  /* 0x0000000404047810 */ /* 0x004fca0007f3e0ff */
[----:B------:R-:W-:Y:S01]  /*0910*/  IMAD.X R7, RZ, RZ, R7, P1 ;  /* 0x000000ffff077224 */ /* 0x000fe200008e0607 */
[----:B-----5:R2:W-:Y:S05]  /*0920*/  REDG.E.ADD.STRONG.GPU desc[UR4][R2.64], R5 ;  /* 0x000000050200798e */ /* 0x0205ea000c12e104 */
[----:B------:R-:W-:Y:S05]  /*0930*/  @P0 BRA `(.L_x_18) ;  /* 0xfffffffc00e00947 */ /* 0x000fea000383ffff */
[----:B------:R-:W-:Y:S05]  /*0940*/  EXIT ;  /* 0x000000000000794d */ /* 0x000fea0003800000 */
.L_x_19:
        /* <DEDUP_REMOVED lines=11> */
.L_x_24:


//--------------------- .nv.shared._Z14findMinIndicesPiS_S_S_S_S_i --------------------------
	.section	.nv.shared._Z14findMinIndicesPiS_S_S_S_S_i,"aw",@nobits
	.sectionflags	@""
	.align	16
	.zero		1024


//--------------------- .nv.shared.reserved.0     --------------------------
	.section	.nv.shared.reserved.0,"aw",@nobits
	.weak		__nv_reservedSMEM_offset_0_alias
	.size		__nv_reservedSMEM_offset_0_alias, 0, 64
	.other		__nv_reservedSMEM_offset_0_alias,@"STO_CUDA_RESERVED_SHARED STV_DEFAULT"
__nv_reservedSMEM_offset_0_alias:
	.zero		0
	.zero		64


//--------------------- .nv.shared._Z21neighborJoiningMatrixPiS_S_i --------------------------
	.section	.nv.shared._Z21neighborJoiningMatrixPiS_S_i,"aw",@nobits
	.sectionflags	@""
	.align	16
	.zero		1024


//--------------------- .nv.shared._Z6rowsumPiS_i --------------------------
	.section	.nv.shared._Z6rowsumPiS_i,"aw",@nobits
	.sectionflags	@""
	.align	16
	.zero		1024


//--------------------- .nv.constant0._Z14findMinIndicesPiS_S_S_S_S_i --------------------------
	.section	.nv.constant0._Z14findMinIndicesPiS_S_S_S_S_i,"a",@progbits
	.sectionflags	@""
	.align	4
.nv.constant0._Z14findMinIndicesPiS_S_S_S_S_i:
	.zero		948


//--------------------- .nv.constant0._Z21neighborJoiningMatrixPiS_S_i --------------------------
	.section	.nv.constant0._Z21neighborJoiningMatrixPiS_S_i,"a",@progbits
	.sectionflags	@""
	.align	4
.nv.constant0._Z21neighborJoiningMatrixPiS_S_i:
	.zero		924


//--------------------- .nv.constant0._Z6rowsumPiS_i --------------------------
	.section	.nv.constant0._Z6rowsumPiS_i,"a",@progbits
	.sectionflags	@""
	.align	4
.nv.constant0._Z6rowsumPiS_i:
	.zero		916


//--------------------- SYMBOLS --------------------------

	.type		.nv.reservedSmem.offset0,@object
	.size		.nv.reservedSmem.offset0,0x4
	.type		.nv.reservedSmem.cap,@object
	.size		.nv.reservedSmem.cap,0x4
